//
// Generated by NVIDIA NVVM Compiler
//
// Compiler Build ID: CL-36424714
// Cuda compilation tools, release 13.0, V13.0.88
// Based on NVVM 20.0.0
//

.version 9.0
.target sm_100
.address_size 64

	// .globl	_Z11ShardVectorPiS_lli

.visible .entry _Z11ShardVectorPiS_lli(
	.param .u64 .ptr .align 1 _Z11ShardVectorPiS_lli_param_0,
	.param .u64 .ptr .align 1 _Z11ShardVectorPiS_lli_param_1,
	.param .u64 _Z11ShardVectorPiS_lli_param_2,
	.param .u64 _Z11ShardVectorPiS_lli_param_3,
	.param .u32 _Z11ShardVectorPiS_lli_param_4
)
{
	.reg .pred 	%p<2>;
	.reg .b32 	%r<7>;
	.reg .b64 	%rd<14>;

	ld.param.u64 	%rd2, [_Z11ShardVectorPiS_lli_param_0];
	ld.param.u64 	%rd3, [_Z11ShardVectorPiS_lli_param_1];
	ld.param.u64 	%rd4, [_Z11ShardVectorPiS_lli_param_2];
	ld.param.u64 	%rd5, [_Z11ShardVectorPiS_lli_param_3];
	ld.param.u32 	%r1, [_Z11ShardVectorPiS_lli_param_4];
	mov.u32 	%r2, %ctaid.x;
	shl.b32 	%r3, %r2, 8;
	mov.u32 	%r4, %tid.x;
	add.s32 	%r5, %r3, %r4;
	cvt.u64.u32 	%rd1, %r5;
	setp.le.s64 	%p1, %rd5, %rd1;
	@%p1 bra 	$L__BB0_2;
	cvta.to.global.u64 	%rd6, %rd3;
	cvta.to.global.u64 	%rd7, %rd2;
	cvt.s64.s32 	%rd8, %r1;
	mad.lo.s64 	%rd9, %rd4, %rd8, %rd1;
	shl.b64 	%rd10, %rd9, 2;
	add.s64 	%rd11, %rd6, %rd10;
	ld.global.u32 	%r6, [%rd11];
	shl.b64 	%rd12, %rd1, 2;
	add.s64 	%rd13, %rd7, %rd12;
	st.global.u32 	[%rd13], %r6;
$L__BB0_2:
	ret;

}
	// .globl	_Z11countValuesPiS_l
.visible .entry _Z11countValuesPiS_l(
	.param .u64 .ptr .align 1 _Z11countValuesPiS_l_param_0,
	.param .u64 .ptr .align 1 _Z11countValuesPiS_l_param_1,
	.param .u64 _Z11countValuesPiS_l_param_2
)
{
	.reg .pred 	%p<2>;
	.reg .b32 	%r<7>;
	.reg .b64 	%rd<11>;

	ld.param.u64 	%rd2, [_Z11countValuesPiS_l_param_0];
	ld.param.u64 	%rd3, [_Z11countValuesPiS_l_param_1];
	ld.param.u64 	%rd4, [_Z11countValuesPiS_l_param_2];
	mov.u32 	%r1, %ctaid.x;
	shl.b32 	%r2, %r1, 8;
	mov.u32 	%r3, %tid.x;
	add.s32 	%r4, %r2, %r3;
	cvt.u64.u32 	%rd1, %r4;
	setp.le.s64 	%p1, %rd4, %rd1;
	@%p1 bra 	$L__BB1_2;
	cvta.to.global.u64 	%rd5, %rd2;
	cvta.to.global.u64 	%rd6, %rd3;
	shl.b64 	%rd7, %rd1, 2;
	add.s64 	%rd8, %rd5, %rd7;
	ld.global.u32 	%r5, [%rd8];
	mul.wide.s32 	%rd9, %r5, 4;
	add.s64 	%rd10, %rd6, %rd9;
	atom.global.add.u32 	%r6, [%rd10], 1;
$L__BB1_2:
	ret;

}
	// .globl	_Z11ShardVertexP6VertexS0_lli
.visible .entry _Z11ShardVertexP6VertexS0_lli(
	.param .u64 .ptr .align 1 _Z11ShardVertexP6VertexS0_lli_param_0,
	.param .u64 .ptr .align 1 _Z11ShardVertexP6VertexS0_lli_param_1,
	.param .u64 _Z11ShardVertexP6VertexS0_lli_param_2,
	.param .u64 _Z11ShardVertexP6VertexS0_lli_param_3,
	.param .u32 _Z11ShardVertexP6VertexS0_lli_param_4
)
{
	.reg .pred 	%p<2>;
	.reg .b32 	%r<7>;
	.reg .b64 	%rd<14>;

	ld.param.u64 	%rd2, [_Z11ShardVertexP6VertexS0_lli_param_0];
	ld.param.u64 	%rd3, [_Z11ShardVertexP6VertexS0_lli_param_1];
	ld.param.u64 	%rd4, [_Z11ShardVertexP6VertexS0_lli_param_2];
	ld.param.u64 	%rd5, [_Z11ShardVertexP6VertexS0_lli_param_3];
	ld.param.u32 	%r1, [_Z11ShardVertexP6VertexS0_lli_param_4];
	mov.u32 	%r2, %ctaid.x;
	shl.b32 	%r3, %r2, 8;
	mov.u32 	%r4, %tid.x;
	add.s32 	%r5, %r3, %r4;
	cvt.u64.u32 	%rd1, %r5;
	setp.le.s64 	%p1, %rd5, %rd1;
	@%p1 bra 	$L__BB2_2;
	cvta.to.global.u64 	%rd6, %rd3;
	cvta.to.global.u64 	%rd7, %rd2;
	cvt.s64.s32 	%rd8, %r1;
	mad.lo.s64 	%rd9, %rd4, %rd8, %rd1;
	shl.b64 	%rd10, %rd9, 3;
	add.s64 	%rd11, %rd6, %rd10;
	ld.global.u32 	%r6, [%rd11+4];
	shl.b64 	%rd12, %rd1, 3;
	add.s64 	%rd13, %rd7, %rd12;
	st.global.u32 	[%rd13+4], %r6;
$L__BB2_2:
	ret;

}
	// .globl	_Z13countTresholdP6VertexPilii
.visible .entry _Z13countTresholdP6VertexPilii(
	.param .u64 .ptr .align 1 _Z13countTresholdP6VertexPilii_param_0,
	.param .u64 .ptr .align 1 _Z13countTresholdP6VertexPilii_param_1,
	.param .u64 _Z13countTresholdP6VertexPilii_param_2,
	.param .u32 _Z13countTresholdP6VertexPilii_param_3,
	.param .u32 _Z13countTresholdP6VertexPilii_param_4
)
{
	.reg .pred 	%p<3>;
	.reg .b32 	%r<8>;
	.reg .b64 	%rd<9>;

	ld.param.u64 	%rd2, [_Z13countTresholdP6VertexPilii_param_0];
	ld.param.u64 	%rd3, [_Z13countTresholdP6VertexPilii_param_1];
	ld.param.u64 	%rd4, [_Z13countTresholdP6VertexPilii_param_2];
	ld.param.u32 	%r1, [_Z13countTresholdP6VertexPilii_param_3];
	mov.u32 	%r2, %ctaid.x;
	shl.b32 	%r3, %r2, 8;
	mov.u32 	%r4, %tid.x;
	add.s32 	%r5, %r3, %r4;
	cvt.u64.u32 	%rd1, %r5;
	setp.le.s64 	%p1, %rd4, %rd1;
	@%p1 bra 	$L__BB3_3;
	cvta.to.global.u64 	%rd5, %rd2;
	shl.b64 	%rd6, %rd1, 3;
	add.s64 	%rd7, %rd5, %rd6;
	ld.global.u32 	%r6, [%rd7+4];
	setp.ne.s32 	%p2, %r6, %r1;
	@%p2 bra 	$L__BB3_3;
	cvta.to.global.u64 	%rd8, %rd3;
	atom.global.add.u32 	%r7, [%rd8], 1;
$L__BB3_3:
	ret;

}
	// .globl	_Z14calculateScorePiS_P9Untie_hubS_lii
.visible .entry _Z14calculateScorePiS_P9Untie_hubS_lii(
	.param .u64 .ptr .align 1 _Z14calculateScorePiS_P9Untie_hubS_lii_param_0,
	.param .u64 .ptr .align 1 _Z14calculateScorePiS_P9Untie_hubS_lii_param_1,
	.param .u64 .ptr .align 1 _Z14calculateScorePiS_P9Untie_hubS_lii_param_2,
	.param .u64 .ptr .align 1 _Z14calculateScorePiS_P9Untie_hubS_lii_param_3,
	.param .u64 _Z14calculateScorePiS_P9Untie_hubS_lii_param_4,
	.param .u32 _Z14calculateScorePiS_P9Untie_hubS_lii_param_5,
	.param .u32 _Z14calculateScorePiS_P9Untie_hubS_lii_param_6
)
{
	.reg .pred 	%p<11>;
	.reg .b32 	%r<127>;
	.reg .b64 	%rd<96>;

	ld.param.u64 	%rd13, [_Z14calculateScorePiS_P9Untie_hubS_lii_param_0];
	ld.param.u64 	%rd11, [_Z14calculateScorePiS_P9Untie_hubS_lii_param_1];
	ld.param.u64 	%rd12, [_Z14calculateScorePiS_P9Untie_hubS_lii_param_2];
	ld.param.u64 	%rd14, [_Z14calculateScorePiS_P9Untie_hubS_lii_param_3];
	ld.param.u64 	%rd15, [_Z14calculateScorePiS_P9Untie_hubS_lii_param_4];
	ld.param.u32 	%r26, [_Z14calculateScorePiS_P9Untie_hubS_lii_param_5];
	ld.param.u32 	%r27, [_Z14calculateScorePiS_P9Untie_hubS_lii_param_6];
	cvta.to.global.u64 	%rd1, %rd14;
	cvta.to.global.u64 	%rd2, %rd13;
	mov.u32 	%r28, %ctaid.x;
	shl.b32 	%r29, %r28, 8;
	mov.u32 	%r30, %tid.x;
	add.s32 	%r31, %r29, %r30;
	cvt.u64.u32 	%rd3, %r31;
	setp.le.s64 	%p1, %rd15, %rd3;
	@%p1 bra 	$L__BB4_14;
	cvta.to.global.u64 	%rd16, %rd12;
	cvta.to.global.u64 	%rd17, %rd11;
	cvt.s64.s32 	%rd18, %r27;
	add.s64 	%rd19, %rd18, %rd3;
	shl.b64 	%rd20, %rd19, 2;
	add.s64 	%rd21, %rd17, %rd20;
	ld.global.u32 	%r32, [%rd21];
	shl.b64 	%rd22, %rd3, 3;
	add.s64 	%rd4, %rd16, %rd22;
	st.global.u32 	[%rd4], %r32;
	setp.lt.s32 	%p2, %r26, 1;
	@%p2 bra 	$L__BB4_14;
	ld.global.u32 	%r119, [%rd4+4];
	and.b32  	%r2, %r26, 15;
	setp.lt.u32 	%p3, %r26, 16;
	mov.b32 	%r122, 0;
	@%p3 bra 	$L__BB4_5;
	and.b32  	%r122, %r26, 2147483632;
	neg.s32 	%r117, %r122;
	shl.b64 	%rd23, %rd3, 2;
	add.s64 	%rd24, %rd23, %rd2;
	add.s64 	%rd94, %rd24, 32;
$L__BB4_4:
	.pragma "nounroll";
	ld.global.u32 	%r34, [%rd94+-32];
	mul.wide.s32 	%rd25, %r34, 4;
	add.s64 	%rd26, %rd1, %rd25;
	ld.global.u32 	%r35, [%rd26];
	add.s32 	%r36, %r119, %r35;
	st.global.u32 	[%rd4+4], %r36;
	ld.global.u32 	%r37, [%rd94+-28];
	mul.wide.s32 	%rd27, %r37, 4;
	add.s64 	%rd28, %rd1, %rd27;
	ld.global.u32 	%r38, [%rd28];
	add.s32 	%r39, %r36, %r38;
	st.global.u32 	[%rd4+4], %r39;
	ld.global.u32 	%r40, [%rd94+-24];
	mul.wide.s32 	%rd29, %r40, 4;
	add.s64 	%rd30, %rd1, %rd29;
	ld.global.u32 	%r41, [%rd30];
	add.s32 	%r42, %r39, %r41;
	st.global.u32 	[%rd4+4], %r42;
	ld.global.u32 	%r43, [%rd94+-20];
	mul.wide.s32 	%rd31, %r43, 4;
	add.s64 	%rd32, %rd1, %rd31;
	ld.global.u32 	%r44, [%rd32];
	add.s32 	%r45, %r42, %r44;
	st.global.u32 	[%rd4+4], %r45;
	ld.global.u32 	%r46, [%rd94+-16];
	mul.wide.s32 	%rd33, %r46, 4;
	add.s64 	%rd34, %rd1, %rd33;
	ld.global.u32 	%r47, [%rd34];
	add.s32 	%r48, %r45, %r47;
	st.global.u32 	[%rd4+4], %r48;
	ld.global.u32 	%r49, [%rd94+-12];
	mul.wide.s32 	%rd35, %r49, 4;
	add.s64 	%rd36, %rd1, %rd35;
	ld.global.u32 	%r50, [%rd36];
	add.s32 	%r51, %r48, %r50;
	st.global.u32 	[%rd4+4], %r51;
	ld.global.u32 	%r52, [%rd94+-8];
	mul.wide.s32 	%rd37, %r52, 4;
	add.s64 	%rd38, %rd1, %rd37;
	ld.global.u32 	%r53, [%rd38];
	add.s32 	%r54, %r51, %r53;
	st.global.u32 	[%rd4+4], %r54;
	ld.global.u32 	%r55, [%rd94+-4];
	mul.wide.s32 	%rd39, %r55, 4;
	add.s64 	%rd40, %rd1, %rd39;
	ld.global.u32 	%r56, [%rd40];
	add.s32 	%r57, %r54, %r56;
	st.global.u32 	[%rd4+4], %r57;
	ld.global.u32 	%r58, [%rd94];
	mul.wide.s32 	%rd41, %r58, 4;
	add.s64 	%rd42, %rd1, %rd41;
	ld.global.u32 	%r59, [%rd42];
	add.s32 	%r60, %r57, %r59;
	st.global.u32 	[%rd4+4], %r60;
	ld.global.u32 	%r61, [%rd94+4];
	mul.wide.s32 	%rd43, %r61, 4;
	add.s64 	%rd44, %rd1, %rd43;
	ld.global.u32 	%r62, [%rd44];
	add.s32 	%r63, %r60, %r62;
	st.global.u32 	[%rd4+4], %r63;
	ld.global.u32 	%r64, [%rd94+8];
	mul.wide.s32 	%rd45, %r64, 4;
	add.s64 	%rd46, %rd1, %rd45;
	ld.global.u32 	%r65, [%rd46];
	add.s32 	%r66, %r63, %r65;
	st.global.u32 	[%rd4+4], %r66;
	ld.global.u32 	%r67, [%rd94+12];
	mul.wide.s32 	%rd47, %r67, 4;
	add.s64 	%rd48, %rd1, %rd47;
	ld.global.u32 	%r68, [%rd48];
	add.s32 	%r69, %r66, %r68;
	st.global.u32 	[%rd4+4], %r69;
	ld.global.u32 	%r70, [%rd94+16];
	mul.wide.s32 	%rd49, %r70, 4;
	add.s64 	%rd50, %rd1, %rd49;
	ld.global.u32 	%r71, [%rd50];
	add.s32 	%r72, %r69, %r71;
	st.global.u32 	[%rd4+4], %r72;
	ld.global.u32 	%r73, [%rd94+20];
	mul.wide.s32 	%rd51, %r73, 4;
	add.s64 	%rd52, %rd1, %rd51;
	ld.global.u32 	%r74, [%rd52];
	add.s32 	%r75, %r72, %r74;
	st.global.u32 	[%rd4+4], %r75;
	ld.global.u32 	%r76, [%rd94+24];
	mul.wide.s32 	%rd53, %r76, 4;
	add.s64 	%rd54, %rd1, %rd53;
	ld.global.u32 	%r77, [%rd54];
	add.s32 	%r78, %r75, %r77;
	st.global.u32 	[%rd4+4], %r78;
	ld.global.u32 	%r79, [%rd94+28];
	mul.wide.s32 	%rd55, %r79, 4;
	add.s64 	%rd56, %rd1, %rd55;
	ld.global.u32 	%r80, [%rd56];
	add.s32 	%r119, %r78, %r80;
	st.global.u32 	[%rd4+4], %r119;
	add.s32 	%r117, %r117, 16;
	add.s64 	%rd94, %rd94, 64;
	setp.ne.s32 	%p4, %r117, 0;
	@%p4 bra 	$L__BB4_4;
$L__BB4_5:
	setp.eq.s32 	%p5, %r2, 0;
	@%p5 bra 	$L__BB4_14;
	and.b32  	%r11, %r26, 7;
	setp.lt.u32 	%p6, %r2, 8;
	@%p6 bra 	$L__BB4_8;
	cvt.u64.u32 	%rd57, %r122;
	add.s64 	%rd58, %rd57, %rd3;
	shl.b64 	%rd59, %rd58, 2;
	add.s64 	%rd60, %rd2, %rd59;
	ld.global.u32 	%r81, [%rd60];
	mul.wide.s32 	%rd61, %r81, 4;
	add.s64 	%rd62, %rd1, %rd61;
	ld.global.u32 	%r82, [%rd62];
	add.s32 	%r83, %r119, %r82;
	st.global.u32 	[%rd4+4], %r83;
	ld.global.u32 	%r84, [%rd60+4];
	mul.wide.s32 	%rd63, %r84, 4;
	add.s64 	%rd64, %rd1, %rd63;
	ld.global.u32 	%r85, [%rd64];
	add.s32 	%r86, %r83, %r85;
	st.global.u32 	[%rd4+4], %r86;
	ld.global.u32 	%r87, [%rd60+8];
	mul.wide.s32 	%rd65, %r87, 4;
	add.s64 	%rd66, %rd1, %rd65;
	ld.global.u32 	%r88, [%rd66];
	add.s32 	%r89, %r86, %r88;
	st.global.u32 	[%rd4+4], %r89;
	ld.global.u32 	%r90, [%rd60+12];
	mul.wide.s32 	%rd67, %r90, 4;
	add.s64 	%rd68, %rd1, %rd67;
	ld.global.u32 	%r91, [%rd68];
	add.s32 	%r92, %r89, %r91;
	st.global.u32 	[%rd4+4], %r92;
	ld.global.u32 	%r93, [%rd60+16];
	mul.wide.s32 	%rd69, %r93, 4;
	add.s64 	%rd70, %rd1, %rd69;
	ld.global.u32 	%r94, [%rd70];
	add.s32 	%r95, %r92, %r94;
	st.global.u32 	[%rd4+4], %r95;
	ld.global.u32 	%r96, [%rd60+20];
	mul.wide.s32 	%rd71, %r96, 4;
	add.s64 	%rd72, %rd1, %rd71;
	ld.global.u32 	%r97, [%rd72];
	add.s32 	%r98, %r95, %r97;
	st.global.u32 	[%rd4+4], %r98;
	ld.global.u32 	%r99, [%rd60+24];
	mul.wide.s32 	%rd73, %r99, 4;
	add.s64 	%rd74, %rd1, %rd73;
	ld.global.u32 	%r100, [%rd74];
	add.s32 	%r101, %r98, %r100;
	st.global.u32 	[%rd4+4], %r101;
	ld.global.u32 	%r102, [%rd60+28];
	mul.wide.s32 	%rd75, %r102, 4;
	add.s64 	%rd76, %rd1, %rd75;
	ld.global.u32 	%r103, [%rd76];
	add.s32 	%r119, %r101, %r103;
	st.global.u32 	[%rd4+4], %r119;
	add.s32 	%r122, %r122, 8;
$L__BB4_8:
	setp.eq.s32 	%p7, %r11, 0;
	@%p7 bra 	$L__BB4_14;
	and.b32  	%r16, %r26, 3;
	setp.lt.u32 	%p8, %r11, 4;
	@%p8 bra 	$L__BB4_11;
	cvt.u64.u32 	%rd77, %r122;
	add.s64 	%rd78, %rd77, %rd3;
	shl.b64 	%rd79, %rd78, 2;
	add.s64 	%rd80, %rd2, %rd79;
	ld.global.u32 	%r104, [%rd80];
	mul.wide.s32 	%rd81, %r104, 4;
	add.s64 	%rd82, %rd1, %rd81;
	ld.global.u32 	%r105, [%rd82];
	add.s32 	%r106, %r119, %r105;
	st.global.u32 	[%rd4+4], %r106;
	ld.global.u32 	%r107, [%rd80+4];
	mul.wide.s32 	%rd83, %r107, 4;
	add.s64 	%rd84, %rd1, %rd83;
	ld.global.u32 	%r108, [%rd84];
	add.s32 	%r109, %r106, %r108;
	st.global.u32 	[%rd4+4], %r109;
	ld.global.u32 	%r110, [%rd80+8];
	mul.wide.s32 	%rd85, %r110, 4;
	add.s64 	%rd86, %rd1, %rd85;
	ld.global.u32 	%r111, [%rd86];
	add.s32 	%r112, %r109, %r111;
	st.global.u32 	[%rd4+4], %r112;
	ld.global.u32 	%r113, [%rd80+12];
	mul.wide.s32 	%rd87, %r113, 4;
	add.s64 	%rd88, %rd1, %rd87;
	ld.global.u32 	%r114, [%rd88];
	add.s32 	%r119, %r112, %r114;
	st.global.u32 	[%rd4+4], %r119;
	add.s32 	%r122, %r122, 4;
$L__BB4_11:
	setp.eq.s32 	%p9, %r16, 0;
	@%p9 bra 	$L__BB4_14;
	cvt.u64.u32 	%rd89, %r122;
	add.s64 	%rd90, %rd89, %rd3;
	shl.b64 	%rd91, %rd90, 2;
	add.s64 	%rd95, %rd2, %rd91;
	neg.s32 	%r125, %r16;
$L__BB4_13:
	.pragma "nounroll";
	ld.global.u32 	%r115, [%rd95];
	mul.wide.s32 	%rd92, %r115, 4;
	add.s64 	%rd93, %rd1, %rd92;
	ld.global.u32 	%r116, [%rd93];
	add.s32 	%r119, %r119, %r116;
	st.global.u32 	[%rd4+4], %r119;
	add.s64 	%rd95, %rd95, 4;
	add.s32 	%r125, %r125, 1;
	setp.ne.s32 	%p10, %r125, 0;
	@%p10 bra 	$L__BB4_13;
$L__BB4_14:
	ret;

}


// ===== COMPILED SASS (sm_100) =====

	.target	sm_100

	.elftype	@"ET_EXEC"


//--------------------- .note.nv.tkinfo           --------------------------
	.section	.note.nv.tkinfo,"",@"SHT_NOTE"
	.sectionflags	@"SHF_NOTE_NV_TKINFO"
	.tkinfo
        /*0018*/ 	.word	0x00000002
        /*0030*/ 	.string	""
        /*0030*/ 	.string	"ptxas"
        /*0030*/ 	.string	"Cuda compilation tools, release 13.0, V13.0.88"
        /*0030*/ 	.string	"Build cuda_13.0.r13.0/compiler.36424714_0"
        /*0030*/ 	.string	"-arch sm_100 -m 64 "



//--------------------- .note.nv.cuinfo           --------------------------
	.section	.note.nv.cuinfo,"",@"SHT_NOTE"
	.sectionflags	@"SHF_NOTE_NV_CUINFO"
        /*0018*/ 	.short	0x0002
        /*001a*/ 	.short	0x0064
        /*001c*/ 	.short	0x0082
	.zero		2


//--------------------- .nv.info                  --------------------------
	.section	.nv.info,"",@"SHT_CUDA_INFO"
	.align	4


	//----- nvinfo : EIATTR_REGCOUNT
	.align		4
        /*0000*/ 	.byte	0x04, 0x2f
        /*0002*/ 	.short	(.L_1 - .L_0)
	.align		4
.L_0:
        /*0004*/ 	.word	index@(_Z11ShardVectorPiS_lli)
        /*0008*/ 	.word	0x0000000a


	//----- nvinfo : EIATTR_FRAME_SIZE
	.align		4
.L_1:
        /*000c*/ 	.byte	0x04, 0x11
        /*000e*/ 	.short	(.L_3 - .L_2)
	.align		4
.L_2:
        /*0010*/ 	.word	index@(_Z11ShardVectorPiS_lli)
        /*0014*/ 	.word	0x00000000


	//----- nvinfo : EIATTR_REGCOUNT
	.align		4
.L_3:
        /*0018*/ 	.byte	0x04, 0x2f
        /*001a*/ 	.short	(.L_5 - .L_4)
	.align		4
.L_4:
        /*001c*/ 	.word	index@(_Z11countValuesPiS_l)
        /*0020*/ 	.word	0x0000000a


	//----- nvinfo : EIATTR_FRAME_SIZE
	.align		4
.L_5:
        /*0024*/ 	.byte	0x04, 0x11
        /*0026*/ 	.short	(.L_7 - .L_6)
	.align		4
.L_6:
        /*0028*/ 	.word	index@(_Z11countValuesPiS_l)
        /*002c*/ 	.word	0x00000000


	//----- nvinfo : EIATTR_REGCOUNT
	.align		4
.L_7:
        /*0030*/ 	.byte	0x04, 0x2f
        /*0032*/ 	.short	(.L_9 - .L_8)
	.align		4
.L_8:
        /*0034*/ 	.word	index@(_Z11ShardVertexP6VertexS0_lli)
        /*0038*/ 	.word	0x0000000a


	//----- nvinfo : EIATTR_FRAME_SIZE
	.align		4
.L_9:
        /*003c*/ 	.byte	0x04, 0x11
        /*003e*/ 	.short	(.L_11 - .L_10)
	.align		4
.L_10:
        /*0040*/ 	.word	index@(_Z11ShardVertexP6VertexS0_lli)
        /*0044*/ 	.word	0x00000000


	//----- nvinfo : EIATTR_REGCOUNT
	.align		4
.L_11:
        /*0048*/ 	.byte	0x04, 0x2f
        /*004a*/ 	.short	(.L_13 - .L_12)
	.align		4
.L_12:
        /*004c*/ 	.word	index@(_Z13countTresholdP6VertexPilii)
        /*0050*/ 	.word	0x00000008


	//----- nvinfo : EIATTR_FRAME_SIZE
	.align		4
.L_13:
        /*0054*/ 	.byte	0x04, 0x11
        /*0056*/ 	.short	(.L_15 - .L_14)
	.align		4
.L_14:
        /*0058*/ 	.word	index@(_Z13countTresholdP6VertexPilii)
        /*005c*/ 	.word	0x00000000


	//----- nvinfo : EIATTR_REGCOUNT
	.align		4
.L_15:
        /*0060*/ 	.byte	0x04, 0x2f
        /*0062*/ 	.short	(.L_17 - .L_16)
	.align		4
.L_16:
        /*0064*/ 	.word	index@(_Z14calculateScorePiS_P9Untie_hubS_lii)
        /*0068*/ 	.word	0x0000001a


	//----- nvinfo : EIATTR_FRAME_SIZE
	.align		4
.L_17:
        /*006c*/ 	.byte	0x04, 0x11
        /*006e*/ 	.short	(.L_19 - .L_18)
	.align		4
.L_18:
        /*0070*/ 	.word	index@(_Z14calculateScorePiS_P9Untie_hubS_lii)
        /*0074*/ 	.word	0x00000000


	//----- nvinfo : EIATTR_MIN_STACK_SIZE
	.align		4
.L_19:
        /*0078*/ 	.byte	0x04, 0x12
        /*007a*/ 	.short	(.L_21 - .L_20)
	.align		4
.L_20:
        /*007c*/ 	.word	index@(_Z14calculateScorePiS_P9Untie_hubS_lii)
        /*0080*/ 	.word	0x00000000


	//----- nvinfo : EIATTR_MIN_STACK_SIZE
	.align		4
.L_21:
        /*0084*/ 	.byte	0x04, 0x12
        /*0086*/ 	.short	(.L_23 - .L_22)
	.align		4
.L_22:
        /*0088*/ 	.word	index@(_Z13countTresholdP6VertexPilii)
        /*008c*/ 	.word	0x00000000


	//----- nvinfo : EIATTR_MIN_STACK_SIZE
	.align		4
.L_23:
        /*0090*/ 	.byte	0x04, 0x12
        /*0092*/ 	.short	(.L_25 - .L_24)
	.align		4
.L_24:
        /*0094*/ 	.word	index@(_Z11ShardVertexP6VertexS0_lli)
        /*0098*/ 	.word	0x00000000


	//----- nvinfo : EIATTR_MIN_STACK_SIZE
	.align		4
.L_25:
        /*009c*/ 	.byte	0x04, 0x12
        /*009e*/ 	.short	(.L_27 - .L_26)
	.align		4
.L_26:
        /*00a0*/ 	.word	index@(_Z11countValuesPiS_l)
        /*00a4*/ 	.word	0x00000000


	//----- nvinfo : EIATTR_MIN_STACK_SIZE
	.align		4
.L_27:
        /*00a8*/ 	.byte	0x04, 0x12
        /*00aa*/ 	.short	(.L_29 - .L_28)
	.align		4
.L_28:
        /*00ac*/ 	.word	index@(_Z11ShardVectorPiS_lli)
        /*00b0*/ 	.word	0x00000000
.L_29:


//--------------------- .nv.compat                --------------------------
	.section	.nv.compat,"",@"SHT_CUDA_COMPAT_INFO"
	.align	4
        /*0000*/ 	.byte	0x02, 0x09, 0x00, 0x00, 0x02, 0x02, 0x01, 0x00, 0x02, 0x05, 0x05, 0x00, 0x03, 0x07, 0x01, 0x01
        /*0010*/ 	.byte	0x02, 0x03, 0x00, 0x00, 0x02, 0x06, 0x01, 0x00, 0x04, 0x0b, 0x08, 0x00, 0x09, 0x00, 0x00, 0x00
        /*0020*/ 	.byte	0x00, 0x00, 0x00, 0x00


//--------------------- .nv.info._Z14calculateScorePiS_P9Untie_hubS_lii --------------------------
	.section	.nv.info._Z14calculateScorePiS_P9Untie_hubS_lii,"",@"SHT_CUDA_INFO"
	.sectionflags	@""
	.align	4


	//----- nvinfo : EIATTR_CUDA_API_VERSION
	.align		4
        /*0000*/ 	.byte	0x04, 0x37
        /*0002*/ 	.short	(.L_31 - .L_30)
.L_30:
        /*0004*/ 	.word	0x00000082


	//----- nvinfo : EIATTR_KPARAM_INFO
	.align		4
.L_31:
        /*0008*/ 	.byte	0x04, 0x17
        /*000a*/ 	.short	(.L_33 - .L_32)
.L_32:
        /*000c*/ 	.word	0x00000000
        /*0010*/ 	.short	0x0006
        /*0012*/ 	.short	0x002c
        /*0014*/ 	.byte	0x00, 0xf0, 0x11, 0x00


	//----- nvinfo : EIATTR_KPARAM_INFO
	.align		4
.L_33:
        /*0018*/ 	.byte	0x04, 0x17
        /*001a*/ 	.short	(.L_35 - .L_34)
.L_34:
        /*001c*/ 	.word	0x00000000
        /*0020*/ 	.short	0x0005
        /*0022*/ 	.short	0x0028
        /*0024*/ 	.byte	0x00, 0xf0, 0x11, 0x00


	//----- nvinfo : EIATTR_KPARAM_INFO
	.align		4
.L_35:
        /*0028*/ 	.byte	0x04, 0x17
        /*002a*/ 	.short	(.L_37 - .L_36)
.L_36:
        /*002c*/ 	.word	0x00000000
        /*0030*/ 	.short	0x0004
        /*0032*/ 	.short	0x0020
        /*0034*/ 	.byte	0x00, 0xf0, 0x21, 0x00


	//----- nvinfo : EIATTR_KPARAM_INFO
	.align		4
.L_37:
        /*0038*/ 	.byte	0x04, 0x17
        /*003a*/ 	.short	(.L_39 - .L_38)
.L_38:
        /*003c*/ 	.word	0x00000000
        /*0040*/ 	.short	0x0003
        /*0042*/ 	.short	0x0018
        /*0044*/ 	.byte	0x00, 0xf5, 0x21, 0x00


	//----- nvinfo : EIATTR_KPARAM_INFO
	.align		4
.L_39:
        /*0048*/ 	.byte	0x04, 0x17
        /*004a*/ 	.short	(.L_41 - .L_40)
.L_40:
        /*004c*/ 	.word	0x00000000
        /*0050*/ 	.short	0x0002
        /*0052*/ 	.short	0x0010
        /*0054*/ 	.byte	0x00, 0xf5, 0x21, 0x00


	//----- nvinfo : EIATTR_KPARAM_INFO
	.align		4
.L_41:
        /*0058*/ 	.byte	0x04, 0x17
        /*005a*/ 	.short	(.L_43 - .L_42)
.L_42:
        /*005c*/ 	.word	0x00000000
        /*0060*/ 	.short	0x0001
        /*0062*/ 	.short	0x0008
        /*0064*/ 	.byte	0x00, 0xf5, 0x21, 0x00


	//----- nvinfo : EIATTR_KPARAM_INFO
	.align		4
.L_43:
        /*0068*/ 	.byte	0x04, 0x17
        /*006a*/ 	.short	(.L_45 - .L_44)
.L_44:
        /*006c*/ 	.word	0x00000000
        /*0070*/ 	.short	0x0000
        /*0072*/ 	.short	0x0000
        /*0074*/ 	.byte	0x00, 0xf5, 0x21, 0x00


	//----- nvinfo : EIATTR_SPARSE_MMA_MASK
	.align		4
.L_45:
        /*0078*/ 	.byte	0x03, 0x50
        /*007a*/ 	.short	0x0000


	//----- nvinfo : EIATTR_MAXREG_COUNT
	.align		4
        /*007c*/ 	.byte	0x03, 0x1b
        /*007e*/ 	.short	0x00ff


	//----- nvinfo : EIATTR_MERCURY_ISA_VERSION
	.align		4
        /*0080*/ 	.byte	0x03, 0x5f
        /*0082*/ 	.short	0x0101


	//----- nvinfo : EIATTR_VRC_CTA_INIT_COUNT
	.align		4
        /*0084*/ 	.byte	0x02, 0x4a
	.zero		1
	.zero		1


	//----- nvinfo : EIATTR_EXIT_INSTR_OFFSETS
	.align		4
        /*0088*/ 	.byte	0x04, 0x1c
        /*008a*/ 	.short	(.L_47 - .L_46)


	//   ....[0]....
.L_46:
        /*008c*/ 	.word	0x00000070


	//   ....[1]....
        /*0090*/ 	.word	0x00000150


	//   ....[2]....
        /*0094*/ 	.word	0x00000790


	//   ....[3]....
        /*0098*/ 	.word	0x00000ad0


	//   ....[4]....
        /*009c*/ 	.word	0x00000cd0


	//   ....[5]....
        /*00a0*/ 	.word	0x00000df0


	//----- nvinfo : EIATTR_CBANK_PARAM_SIZE
	.align		4
.L_47:
        /*00a4*/ 	.byte	0x03, 0x19
        /*00a6*/ 	.short	0x0030


	//----- nvinfo : EIATTR_PARAM_CBANK
	.align		4
        /*00a8*/ 	.byte	0x04, 0x0a
        /*00aa*/ 	.short	(.L_49 - .L_48)
	.align		4
.L_48:
        /*00ac*/ 	.word	index@(.nv.constant0._Z14calculateScorePiS_P9Untie_hubS_lii)
        /*00b0*/ 	.short	0x0380
        /*00b2*/ 	.short	0x0030


	//----- nvinfo : EIATTR_SW_WAR
	.align		4
.L_49:
        /*00b4*/ 	.byte	0x04, 0x36
        /*00b6*/ 	.short	(.L_51 - .L_50)
.L_50:
        /*00b8*/ 	.word	0x00000008
.L_51:


//--------------------- .nv.info._Z13countTresholdP6VertexPilii --------------------------
	.section	.nv.info._Z13countTresholdP6VertexPilii,"",@"SHT_CUDA_INFO"
	.sectionflags	@""
	.align	4


	//----- nvinfo : EIATTR_CUDA_API_VERSION
	.align		4
        /*0000*/ 	.byte	0x04, 0x37
        /*0002*/ 	.short	(.L_53 - .L_52)
.L_52:
        /*0004*/ 	.word	0x00000082


	//----- nvinfo : EIATTR_KPARAM_INFO
	.align		4
.L_53:
        /*0008*/ 	.byte	0x04, 0x17
        /*000a*/ 	.short	(.L_55 - .L_54)
.L_54:
        /*000c*/ 	.word	0x00000000
        /*0010*/ 	.short	0x0004
        /*0012*/ 	.short	0x001c
        /*0014*/ 	.byte	0x00, 0xf0, 0x11, 0x00


	//----- nvinfo : EIATTR_KPARAM_INFO
	.align		4
.L_55:
        /*0018*/ 	.byte	0x04, 0x17
        /*001a*/ 	.short	(.L_57 - .L_56)
.L_56:
        /*001c*/ 	.word	0x00000000
        /*0020*/ 	.short	0x0003
        /*0022*/ 	.short	0x0018
        /*0024*/ 	.byte	0x00, 0xf0, 0x11, 0x00


	//----- nvinfo : EIATTR_KPARAM_INFO
	.align		4
.L_57:
        /*0028*/ 	.byte	0x04, 0x17
        /*002a*/ 	.short	(.L_59 - .L_58)
.L_58:
        /*002c*/ 	.word	0x00000000
        /*0030*/ 	.short	0x0002
        /*0032*/ 	.short	0x0010
        /*0034*/ 	.byte	0x00, 0xf0, 0x21, 0x00


	//----- nvinfo : EIATTR_KPARAM_INFO
	.align		4
.L_59:
        /*0038*/ 	.byte	0x04, 0x17
        /*003a*/ 	.short	(.L_61 - .L_60)
.L_60:
        /*003c*/ 	.word	0x00000000
        /*0040*/ 	.short	0x0001
        /*0042*/ 	.short	0x0008
        /*0044*/ 	.byte	0x00, 0xf5, 0x21, 0x00


	//----- nvinfo : EIATTR_KPARAM_INFO
	.align		4
.L_61:
        /*0048*/ 	.byte	0x04, 0x17
        /*004a*/ 	.short	(.L_63 - .L_62)
.L_62:
        /*004c*/ 	.word	0x00000000
        /*0050*/ 	.short	0x0000
        /*0052*/ 	.short	0x0000
        /*0054*/ 	.byte	0x00, 0xf5, 0x21, 0x00


	//----- nvinfo : EIATTR_SPARSE_MMA_MASK
	.align		4
.L_63:
        /*0058*/ 	.byte	0x03, 0x50
        /*005a*/ 	.short	0x0000


	//----- nvinfo : EIATTR_MAXREG_COUNT
	.align		4
        /*005c*/ 	.byte	0x03, 0x1b
        /*005e*/ 	.short	0x00ff


	//----- nvinfo : EIATTR_MERCURY_ISA_VERSION
	.align		4
        /*0060*/ 	.byte	0x03, 0x5f
        /*0062*/ 	.short	0x0101


	//----- nvinfo : EIATTR_INT_WARP_WIDE_INSTR_OFFSETS
	.align		4
        /*0064*/ 	.byte	0x04, 0x31
        /*0066*/ 	.short	(.L_65 - .L_64)


	//   ....[0]....
.L_64:
        /*0068*/ 	.word	0x00000120


	//----- nvinfo : EIATTR_VRC_CTA_INIT_COUNT
	.align		4
.L_65:
        /*006c*/ 	.byte	0x02, 0x4a
	.zero		1
	.zero		1


	//----- nvinfo : EIATTR_EXIT_INSTR_OFFSETS
	.align		4
        /*0070*/ 	.byte	0x04, 0x1c
        /*0072*/ 	.short	(.L_67 - .L_66)


	//   ....[0]....
.L_66:
        /*0074*/ 	.word	0x00000070


	//   ....[1]....
        /*0078*/ 	.word	0x000000f0


	//   ....[2]....
        /*007c*/ 	.word	0x00000170


	//----- nvinfo : EIATTR_CBANK_PARAM_SIZE
	.align		4
.L_67:
        /*0080*/ 	.byte	0x03, 0x19
        /*0082*/ 	.short	0x0020


	//----- nvinfo : EIATTR_PARAM_CBANK
	.align		4
        /*0084*/ 	.byte	0x04, 0x0a
        /*0086*/ 	.short	(.L_69 - .L_68)
	.align		4
.L_68:
        /*0088*/ 	.word	index@(.nv.constant0._Z13countTresholdP6VertexPilii)
        /*008c*/ 	.short	0x0380
        /*008e*/ 	.short	0x0020


	//----- nvinfo : EIATTR_SW_WAR
	.align		4
.L_69:
        /*0090*/ 	.byte	0x04, 0x36
        /*0092*/ 	.short	(.L_71 - .L_70)
.L_70:
        /*0094*/ 	.word	0x00000008
.L_71:


//--------------------- .nv.info._Z11ShardVertexP6VertexS0_lli --------------------------
	.section	.nv.info._Z11ShardVertexP6VertexS0_lli,"",@"SHT_CUDA_INFO"
	.sectionflags	@""
	.align	4


	//----- nvinfo : EIATTR_CUDA_API_VERSION
	.align		4
        /*0000*/ 	.byte	0x04, 0x37
        /*0002*/ 	.short	(.L_73 - .L_72)
.L_72:
        /*0004*/ 	.word	0x00000082


	//----- nvinfo : EIATTR_KPARAM_INFO
	.align		4
.L_73:
        /*0008*/ 	.byte	0x04, 0x17
        /*000a*/ 	.short	(.L_75 - .L_74)
.L_74:
        /*000c*/ 	.word	0x00000000
        /*0010*/ 	.short	0x0004
        /*0012*/ 	.short	0x0020
        /*0014*/ 	.byte	0x00, 0xf0, 0x11, 0x00


	//----- nvinfo : EIATTR_KPARAM_INFO
	.align		4
.L_75:
        /*0018*/ 	.byte	0x04, 0x17
        /*001a*/ 	.short	(.L_77 - .L_76)
.L_76:
        /*001c*/ 	.word	0x00000000
        /*0020*/ 	.short	0x0003
        /*0022*/ 	.short	0x0018
        /*0024*/ 	.byte	0x00, 0xf0, 0x21, 0x00


	//----- nvinfo : EIATTR_KPARAM_INFO
	.align		4
.L_77:
        /*0028*/ 	.byte	0x04, 0x17
        /*002a*/ 	.short	(.L_79 - .L_78)
.L_78:
        /*002c*/ 	.word	0x00000000
        /*0030*/ 	.short	0x0002
        /*0032*/ 	.short	0x0010
        /*0034*/ 	.byte	0x00, 0xf0, 0x21, 0x00


	//----- nvinfo : EIATTR_KPARAM_INFO
	.align		4
.L_79:
        /*0038*/ 	.byte	0x04, 0x17
        /*003a*/ 	.short	(.L_81 - .L_80)
.L_80:
        /*003c*/ 	.word	0x00000000
        /*0040*/ 	.short	0x0001
        /*0042*/ 	.short	0x0008
        /*0044*/ 	.byte	0x00, 0xf5, 0x21, 0x00


	//----- nvinfo : EIATTR_KPARAM_INFO
	.align		4
.L_81:
        /*0048*/ 	.byte	0x04, 0x17
        /*004a*/ 	.short	(.L_83 - .L_82)
.L_82:
        /*004c*/ 	.word	0x00000000
        /*0050*/ 	.short	0x0000
        /*0052*/ 	.short	0x0000
        /*0054*/ 	.byte	0x00, 0xf5, 0x21, 0x00


	//----- nvinfo : EIATTR_SPARSE_MMA_MASK
	.align		4
.L_83:
        /*0058*/ 	.byte	0x03, 0x50
        /*005a*/ 	.short	0x0000


	//----- nvinfo : EIATTR_MAXREG_COUNT
	.align		4
        /*005c*/ 	.byte	0x03, 0x1b
        /*005e*/ 	.short	0x00ff


	//----- nvinfo : EIATTR_MERCURY_ISA_VERSION
	.align		4
        /*0060*/ 	.byte	0x03, 0x5f
        /*0062*/ 	.short	0x0101


	//----- nvinfo : EIATTR_VRC_CTA_INIT_COUNT
	.align		4
        /*0064*/ 	.byte	0x02, 0x4a
	.zero		1
	.zero		1


	//----- nvinfo : EIATTR_EXIT_INSTR_OFFSETS
	.align		4
        /*0068*/ 	.byte	0x04, 0x1c
        /*006a*/ 	.short	(.L_85 - .L_84)


	//   ....[0]....
.L_84:
        /*006c*/ 	.word	0x00000070


	//   ....[1]....
        /*0070*/ 	.word	0x00000180


	//----- nvinfo : EIATTR_CBANK_PARAM_SIZE
	.align		4
.L_85:
        /*0074*/ 	.byte	0x03, 0x19
        /*0076*/ 	.short	0x0024


	//----- nvinfo : EIATTR_PARAM_CBANK
	.align		4
        /*0078*/ 	.byte	0x04, 0x0a
        /*007a*/ 	.short	(.L_87 - .L_86)
	.align		4
.L_86:
        /*007c*/ 	.word	index@(.nv.constant0._Z11ShardVertexP6VertexS0_lli)
        /*0080*/ 	.short	0x0380
        /*0082*/ 	.short	0x0024


	//----- nvinfo : EIATTR_SW_WAR
	.align		4
.L_87:
        /*0084*/ 	.byte	0x04, 0x36
        /*0086*/ 	.short	(.L_89 - .L_88)
.L_88:
        /*0088*/ 	.word	0x00000008
.L_89:


//--------------------- .nv.info._Z11countValuesPiS_l --------------------------
	.section	.nv.info._Z11countValuesPiS_l,"",@"SHT_CUDA_INFO"
	.sectionflags	@""
	.align	4


	//----- nvinfo : EIATTR_CUDA_API_VERSION
	.align		4
        /*0000*/ 	.byte	0x04, 0x37
        /*0002*/ 	.short	(.L_91 - .L_90)
.L_90:
        /*0004*/ 	.word	0x00000082


	//----- nvinfo : EIATTR_KPARAM_INFO
	.align		4
.L_91:
        /*0008*/ 	.byte	0x04, 0x17
        /*000a*/ 	.short	(.L_93 - .L_92)
.L_92:
        /*000c*/ 	.word	0x00000000
        /*0010*/ 	.short	0x0002
        /*0012*/ 	.short	0x0010
        /*0014*/ 	.byte	0x00, 0xf0, 0x21, 0x00


	//----- nvinfo : EIATTR_KPARAM_INFO
	.align		4
.L_93:
        /*0018*/ 	.byte	0x04, 0x17
        /*001a*/ 	.short	(.L_95 - .L_94)
.L_94:
        /*001c*/ 	.word	0x00000000
        /*0020*/ 	.short	0x0001
        /*0022*/ 	.short	0x0008
        /*0024*/ 	.byte	0x00, 0xf5, 0x21, 0x00


	//----- nvinfo : EIATTR_KPARAM_INFO
	.align		4
.L_95:
        /*0028*/ 	.byte	0x04, 0x17
        /*002a*/ 	.short	(.L_97 - .L_96)
.L_96:
        /*002c*/ 	.word	0x00000000
        /*0030*/ 	.short	0x0000
        /*0032*/ 	.short	0x0000
        /*0034*/ 	.byte	0x00, 0xf5, 0x21, 0x00


	//----- nvinfo : EIATTR_SPARSE_MMA_MASK
	.align		4
.L_97:
        /*0038*/ 	.byte	0x03, 0x50
        /*003a*/ 	.short	0x0000


	//----- nvinfo : EIATTR_MAXREG_COUNT
	.align		4
        /*003c*/ 	.byte	0x03, 0x1b
        /*003e*/ 	.short	0x00ff


	//----- nvinfo : EIATTR_MERCURY_ISA_VERSION
	.align		4
        /*0040*/ 	.byte	0x03, 0x5f
        /*0042*/ 	.short	0x0101


	//----- nvinfo : EIATTR_VRC_CTA_INIT_COUNT
	.align		4
        /*0044*/ 	.byte	0x02, 0x4a
	.zero		1
	.zero		1


	//----- nvinfo : EIATTR_EXIT_INSTR_OFFSETS
	.align		4
        /*0048*/ 	.byte	0x04, 0x1c
        /*004a*/ 	.short	(.L_99 - .L_98)


	//   ....[0]....
.L_98:
        /*004c*/ 	.word	0x00000070


	//   ....[1]....
        /*0050*/ 	.word	0x00000110


	//----- nvinfo : EIATTR_CBANK_PARAM_SIZE
	.align		4
.L_99:
        /*0054*/ 	.byte	0x03, 0x19
        /*0056*/ 	.short	0x0018


	//----- nvinfo : EIATTR_PARAM_CBANK
	.align		4
        /*0058*/ 	.byte	0x04, 0x0a
        /*005a*/ 	.short	(.L_101 - .L_100)
	.align		4
.L_100:
        /*005c*/ 	.word	index@(.nv.constant0._Z11countValuesPiS_l)
        /*0060*/ 	.short	0x0380
        /*0062*/ 	.short	0x0018


	//----- nvinfo : EIATTR_SW_WAR
	.align		4
.L_101:
        /*0064*/ 	.byte	0x04, 0x36
        /*0066*/ 	.short	(.L_103 - .L_102)
.L_102:
        /*0068*/ 	.word	0x00000008
.L_103:


//--------------------- .nv.info._Z11ShardVectorPiS_lli --------------------------
	.section	.nv.info._Z11ShardVectorPiS_lli,"",@"SHT_CUDA_INFO"
	.sectionflags	@""
	.align	4


	//----- nvinfo : EIATTR_CUDA_API_VERSION
	.align		4
        /*0000*/ 	.byte	0x04, 0x37
        /*0002*/ 	.short	(.L_105 - .L_104)
.L_104:
        /*0004*/ 	.word	0x00000082


	//----- nvinfo : EIATTR_KPARAM_INFO
	.align		4
.L_105:
        /*0008*/ 	.byte	0x04, 0x17
        /*000a*/ 	.short	(.L_107 - .L_106)
.L_106:
        /*000c*/ 	.word	0x00000000
        /*0010*/ 	.short	0x0004
        /*0012*/ 	.short	0x0020
        /*0014*/ 	.byte	0x00, 0xf0, 0x11, 0x00


	//----- nvinfo : EIATTR_KPARAM_INFO
	.align		4
.L_107:
        /*0018*/ 	.byte	0x04, 0x17
        /*001a*/ 	.short	(.L_109 - .L_108)
.L_108:
        /*001c*/ 	.word	0x00000000
        /*0020*/ 	.short	0x0003
        /*0022*/ 	.short	0x0018
        /*0024*/ 	.byte	0x00, 0xf0, 0x21, 0x00


	//----- nvinfo : EIATTR_KPARAM_INFO
	.align		4
.L_109:
        /*0028*/ 	.byte	0x04, 0x17
        /*002a*/ 	.short	(.L_111 - .L_110)
.L_110:
        /*002c*/ 	.word	0x00000000
        /*0030*/ 	.short	0x0002
        /*0032*/ 	.short	0x0010
        /*0034*/ 	.byte	0x00, 0xf0, 0x21, 0x00


	//----- nvinfo : EIATTR_KPARAM_INFO
	.align		4
.L_111:
        /*0038*/ 	.byte	0x04, 0x17
        /*003a*/ 	.short	(.L_113 - .L_112)
.L_112:
        /*003c*/ 	.word	0x00000000
        /*0040*/ 	.short	0x0001
        /*0042*/ 	.short	0x0008
        /*0044*/ 	.byte	0x00, 0xf5, 0x21, 0x00


	//----- nvinfo : EIATTR_KPARAM_INFO
	.align		4
.L_113:
        /*0048*/ 	.byte	0x04, 0x17
        /*004a*/ 	.short	(.L_115 - .L_114)
.L_114:
        /*004c*/ 	.word	0x00000000
        /*0050*/ 	.short	0x0000
        /*0052*/ 	.short	0x0000
        /*0054*/ 	.byte	0x00, 0xf5, 0x21, 0x00


	//----- nvinfo : EIATTR_SPARSE_MMA_MASK
	.align		4
.L_115:
        /*0058*/ 	.byte	0x03, 0x50
        /*005a*/ 	.short	0x0000


	//----- nvinfo : EIATTR_MAXREG_COUNT
	.align		4
        /*005c*/ 	.byte	0x03, 0x1b
        /*005e*/ 	.short	0x00ff


	//----- nvinfo : EIATTR_MERCURY_ISA_VERSION
	.align		4
        /*0060*/ 	.byte	0x03, 0x5f
        /*0062*/ 	.short	0x0101


	//----- nvinfo : EIATTR_VRC_CTA_INIT_COUNT
	.align		4
        /*0064*/ 	.byte	0x02, 0x4a
	.zero		1
	.zero		1


	//----- nvinfo : EIATTR_EXIT_INSTR_OFFSETS
	.align		4
        /*0068*/ 	.byte	0x04, 0x1c
        /*006a*/ 	.short	(.L_117 - .L_116)


	//   ....[0]....
.L_116:
        /*006c*/ 	.word	0x00000070


	//   ....[1]....
        /*0070*/ 	.word	0x00000180


	//----- nvinfo : EIATTR_CBANK_PARAM_SIZE
	.align		4
.L_117:
        /*0074*/ 	.byte	0x03, 0x19
        /*0076*/ 	.short	0x0024


	//----- nvinfo : EIATTR_PARAM_CBANK
	.align		4
        /*0078*/ 	.byte	0x04, 0x0a
        /*007a*/ 	.short	(.L_119 - .L_118)
	.align		4
.L_118:
        /*007c*/ 	.word	index@(.nv.constant0._Z11ShardVectorPiS_lli)
        /*0080*/ 	.short	0x0380
        /*0082*/ 	.short	0x0024


	//----- nvinfo : EIATTR_SW_WAR
	.align		4
.L_119:
        /*0084*/ 	.byte	0x04, 0x36
        /*0086*/ 	.short	(.L_121 - .L_120)
.L_120:
        /*0088*/ 	.word	0x00000008
.L_121:


//--------------------- .nv.callgraph             --------------------------
	.section	.nv.callgraph,"",@"SHT_CUDA_CALLGRAPH"
	.align	4
	.sectionentsize	8
	.align		4
        /*0000*/ 	.word	0x00000000
	.align		4
        /*0004*/ 	.word	0xffffffff
	.align		4
        /*0008*/ 	.word	0x00000000
	.align		4
        /*000c*/ 	.word	0xfffffffe
	.align		4
        /*0010*/ 	.word	0x00000000
	.align		4
        /*0014*/ 	.word	0xfffffffd
	.align		4
        /*0018*/ 	.word	0x00000000
	.align		4
        /*001c*/ 	.word	0xfffffffc


//--------------------- .text._Z14calculateScorePiS_P9Untie_hubS_lii --------------------------
	.section	.text._Z14calculateScorePiS_P9Untie_hubS_lii,"ax",@progbits
	.align	128
        .global         _Z14calculateScorePiS_P9Untie_hubS_lii
        .type           _Z14calculateScorePiS_P9Untie_hubS_lii,@function
        .size           _Z14calculateScorePiS_P9Untie_hubS_lii,(.L_x_10 - _Z14calculateScorePiS_P9Untie_hubS_lii)
        .other          _Z14calculateScorePiS_P9Untie_hubS_lii,@"STO_CUDA_ENTRY STV_DEFAULT"
_Z14calculateScorePiS_P9Untie_hubS_lii:
.text._Z14calculateScorePiS_P9Untie_hubS_lii:
[----:B------:R-:W-:Y:S01]  /*0000*/  LDC R1, c[0x0][0x37c] ;  /* 0x0000df00ff017b82 */ /* 0x000fe20000000800 */
[----:B------:R-:W0:Y:S01]  /*0010*/  S2R R0, SR_CTAID.X ;  /* 0x0000000000007919 */ /* 0x000e220000002500 */
[----:B------:R-:W1:Y:S01]  /*0020*/  LDCU.64 UR4, c[0x0][0x3a0] ;  /* 0x00007400ff0477ac */ /* 0x000e620008000a00 */
[----:B------:R-:W0:Y:S02]  /*0030*/  S2R R3, SR_TID.X ;  /* 0x0000000000037919 */ /* 0x000e240000002100 */
[----:B0-----:R-:W-:-:S05]  /*0040*/  IMAD R0, R0, 0x100, R3 ;  /* 0x0000010000007824 */ /* 0x001fca00078e0203 */
[----:B-1----:R-:W-:-:S04]  /*0050*/  ISETP.GE.U32.AND P0, PT, R0, UR4, PT ;  /* 0x0000000400007c0c */ /* 0x002fc8000bf06070 */
[----:B------:R-:W-:-:S13]  /*0060*/  ISETP.GE.AND.EX P0, PT, RZ, UR5, PT, P0 ;  /* 0x00000005ff007c0c */ /* 0x000fda000bf06300 */
[----:B------:R-:W-:Y:S05]  /*0070*/  @P0 EXIT ;  /* 0x000000000000094d */ /* 0x000fea0003800000 */
[----:B------:R-:W0:Y:S01]  /*0080*/  LDC.64 R4, c[0x0][0x3a8] ;  /* 0x0000ea00ff047b82 */ /* 0x000e220000000a00 */
[----:B------:R-:W1:Y:S01]  /*0090*/  LDCU.64 UR6, c[0x0][0x388] ;  /* 0x00007100ff0677ac */ /* 0x000e620008000a00 */
[----:B------:R-:W2:Y:S01]  /*00a0*/  LDCU.64 UR4, c[0x0][0x358] ;  /* 0x00006b00ff0477ac */ /* 0x000ea20008000a00 */
[----:B0-----:R-:W-:-:S04]  /*00b0*/  IADD3 R2, P0, PT, R0, R5, RZ ;  /* 0x0000000500027210 */ /* 0x001fc80007f1e0ff */
[----:B------:R-:W-:Y:S02]  /*00c0*/  LEA.HI.X.SX32 R5, R5, RZ, 0x1, P0 ;  /* 0x000000ff05057211 */ /* 0x000fe400000f0eff */
[----:B-1----:R-:W-:-:S04]  /*00d0*/  LEA R6, P0, R2, UR6, 0x2 ;  /* 0x0000000602067c11 */ /* 0x002fc8000f8010ff */
[----:B------:R-:W-:Y:S01]  /*00e0*/  LEA.HI.X R7, R2, UR7, R5, 0x2, P0 ;  /* 0x0000000702077c11 */ /* 0x000fe200080f1405 */
[----:B------:R-:W0:Y:S05]  /*00f0*/  LDCU.64 UR6, c[0x0][0x390] ;  /* 0x00007200ff0677ac */ /* 0x000e2a0008000a00 */
[----:B--2---:R-:W2:Y:S01]  /*0100*/  LDG.E R7, desc[UR4][R6.64] ;  /* 0x0000000406077981 */ /* 0x004ea2000c1e1900 */
[----:B------:R-:W-:Y:S02]  /*0110*/  ISETP.GE.AND P0, PT, R4, 0x1, PT ;  /* 0x000000010400780c */ /* 0x000fe40003f06270 */
[----:B0-----:R-:W-:-:S04]  /*0120*/  LEA R2, P1, R0, UR6, 0x3 ;  /* 0x0000000600027c11 */ /* 0x001fc8000f8218ff */
[----:B------:R-:W-:-:S05]  /*0130*/  LEA.HI.X R3, R0, UR7, RZ, 0x3, P1 ;  /* 0x0000000700037c11 */ /* 0x000fca00088f1cff */
[----:B--2---:R0:W-:Y:S02]  /*0140*/  STG.E desc[UR4][R2.64], R7 ;  /* 0x0000000702007986 */ /* 0x0041e4000c101904 */
[----:B------:R-:W-:Y:S05]  /*0150*/  @!P0 EXIT ;  /* 0x000000000000894d */ /* 0x000fea0003800000 */
[C---:B------:R-:W-:Y:S01]  /*0160*/  ISETP.GE.U32.AND P1, PT, R4.reuse, 0x10, PT ;  /* 0x000000100400780c */ /* 0x040fe20003f26070 */
[----:B------:R1:W5:Y:S01]  /*0170*/  LDG.E R13, desc[UR4][R2.64+0x4] ;  /* 0x00000404020d7981 */ /* 0x000362000c1e1900 */
[----:B------:R-:W-:Y:S01]  /*0180*/  LOP3.LUT R11, R4, 0xf, RZ, 0xc0, !PT ;  /* 0x0000000f040b7812 */ /* 0x000fe200078ec0ff */
[----:B------:R-:W-:-:S03]  /*0190*/  IMAD.MOV.U32 R5, RZ, RZ, RZ ;  /* 0x000000ffff057224 */ /* 0x000fc600078e00ff */
[----:B------:R-:W-:-:S07]  /*01a0*/  ISETP.NE.AND P0, PT, R11, RZ, PT ;  /* 0x000000ff0b00720c */ /* 0x000fce0003f05270 */
[----:B-1----:R-:W-:Y:S06]  /*01b0*/  @!P1 BRA `(.L_x_0) ;  /* 0x0000000400749947 */ /* 0x002fec0003800000 */
[----:B------:R-:W1:Y:S01]  /*01c0*/  LDCU.64 UR6, c[0x0][0x380] ;  /* 0x00007000ff0677ac */ /* 0x000e620008000a00 */
[----:B------:R-:W-:-:S04]  /*01d0*/  LOP3.LUT R5, R4, 0x7ffffff0, RZ, 0xc0, !PT ;  /* 0x7ffffff004057812 */ /* 0x000fc800078ec0ff */
[----:B------:R-:W-:Y:S02]  /*01e0*/  IADD3 R10, PT, PT, -R5, RZ, RZ ;  /* 0x000000ff050a7210 */ /* 0x000fe40007ffe1ff */
[----:B-1----:R-:W-:-:S04]  /*01f0*/  LEA R6, P1, R0, UR6, 0x2 ;  /* 0x0000000600067c11 */ /* 0x002fc8000f8210ff */
[----:B------:R-:W-:Y:S02]  /*0200*/  IADD3 R6, P2, PT, R6, 0x20, RZ ;  /* 0x0000002006067810 */ /* 0x000fe40007f5e0ff */
[----:B0-----:R-:W-:-:S05]  /*0210*/  LEA.HI.X R7, R0, UR7, RZ, 0x2, P1 ;  /* 0x0000000700077c11 */ /* 0x001fca00088f14ff */
[----:B------:R-:W-:-:S07]  /*0220*/  IMAD.X R7, RZ, RZ, R7, P2 ;  /* 0x000000ffff077224 */ /* 0x000fce00010e0607 */
.L_x_1:
[----:B-1----:R-:W2:Y:S01]  /*0230*/  LDG.E R15, desc[UR4][R6.64+-0x20] ;  /* 0xffffe004060f7981 */ /* 0x002ea2000c1e1900 */
[----:B------:R-:W2:Y:S02]  /*0240*/  LDC.64 R8, c[0x0][0x398] ;  /* 0x0000e600ff087b82 */ /* 0x000ea40000000a00 */
[----:B--2---:R-:W-:-:S06]  /*0250*/  IMAD.WIDE R14, R15, 0x4, R8 ;  /* 0x000000040f0e7825 */ /* 0x004fcc00078e0208 */
[----:B------:R-:W2:Y:S02]  /*0260*/  LDG.E R14, desc[UR4][R14.64] ;  /* 0x000000040e0e7981 */ /* 0x000ea4000c1e1900 */
[----:B--2--5:R-:W-:-:S05]  /*0270*/  IMAD.IADD R19, R14, 0x1, R13 ;  /* 0x000000010e137824 */ /* 0x024fca00078e020d */
[----:B------:R0:W-:Y:S04]  /*0280*/  STG.E desc[UR4][R2.64+0x4], R19 ;  /* 0x0000041302007986 */ /* 0x0001e8000c101904 */
[----:B------:R-:W2:Y:S02]  /*0290*/  LDG.E R13, desc[UR4][R6.64+-0x1c] ;  /* 0xffffe404060d7981 */ /* 0x000ea4000c1e1900 */
[----:B--2---:R-:W-:-:S06]  /*02a0*/  IMAD.WIDE R12, R13, 0x4, R8 ;  /* 0x000000040d0c7825 */ /* 0x004fcc00078e0208 */
[----:B------:R-:W2:Y:S02]  /*02b0*/  LDG.E R12, desc[UR4][R12.64] ;  /* 0x000000040c0c7981 */ /* 0x000ea4000c1e1900 */
[----:B--2---:R-:W-:-:S05]  /*02c0*/  IADD3 R21, PT, PT, R19, R12, RZ ;  /* 0x0000000c13157210 */ /* 0x004fca0007ffe0ff */
[----:B------:R1:W-:Y:S04]  /*02d0*/  STG.E desc[UR4][R2.64+0x4], R21 ;  /* 0x0000041502007986 */ /* 0x0003e8000c101904 */
[----:B------:R-:W2:Y:S02]  /*02e0*/  LDG.E R17, desc[UR4][R6.64+-0x18] ;  /* 0xffffe80406117981 */ /* 0x000ea4000c1e1900 */
[----:B--2---:R-:W-:-:S06]  /*02f0*/  IMAD.WIDE R16, R17, 0x4, R8 ;  /* 0x0000000411107825 */ /* 0x004fcc00078e0208 */
[----:B------:R-:W2:Y:S02]  /*0300*/  LDG.E R16, desc[UR4][R16.64] ;  /* 0x0000000410107981 */ /* 0x000ea4000c1e1900 */
[----:B--2---:R-:W-:-:S05]  /*0310*/  IMAD.IADD R23, R21, 0x1, R16 ;  /* 0x0000000115177824 */ /* 0x004fca00078e0210 */
[----:B------:R2:W-:Y:S04]  /*0320*/  STG.E desc[UR4][R2.64+0x4], R23 ;  /* 0x0000041702007986 */ /* 0x0005e8000c101904 */
[----:B------:R-:W3:Y:S02]  /*0330*/  LDG.E R15, desc[UR4][R6.64+-0x14] ;  /* 0xffffec04060f7981 */ /* 0x000ee4000c1e1900 */
[----:B---3--:R-:W-:-:S06]  /*0340*/  IMAD.WIDE R14, R15, 0x4, R8 ;  /* 0x000000040f0e7825 */ /* 0x008fcc00078e0208 */
[----:B------:R-:W0:Y:S02]  /*0350*/  LDG.E R14, desc[UR4][R14.64] ;  /* 0x000000040e0e7981 */ /* 0x000e24000c1e1900 */
[----:B0-----:R-:W-:-:S05]  /*0360*/  IMAD.IADD R19, R23, 0x1, R14 ;  /* 0x0000000117137824 */ /* 0x001fca00078e020e */
[----:B------:R0:W-:Y:S04]  /*0370*/  STG.E desc[UR4][R2.64+0x4], R19 ;  /* 0x0000041302007986 */ /* 0x0001e8000c101904 */
[----:B------:R-:W3:Y:S02]  /*0380*/  LDG.E R13, desc[UR4][R6.64+-0x10] ;  /* 0xfffff004060d7981 */ /* 0x000ee4000c1e1900 */
[----:B---3--:R-:W-:-:S06]  /*0390*/  IMAD.WIDE R12, R13, 0x4, R8 ;  /* 0x000000040d0c7825 */ /* 0x008fcc00078e0208 */
[----:B------:R-:W1:Y:S02]  /*03a0*/  LDG.E R12, desc[UR4][R12.64] ;  /* 0x000000040c0c7981 */ /* 0x000e64000c1e1900 */
[----:B-1----:R-:W-:-:S05]  /*03b0*/  IADD3 R21, PT, PT, R19, R12, RZ ;  /* 0x0000000c13157210 */ /* 0x002fca0007ffe0ff */
[----:B------:R1:W-:Y:S04]  /*03c0*/  STG.E desc[UR4][R2.64+0x4], R21 ;  /* 0x0000041502007986 */ /* 0x0003e8000c101904 */
[----:B------:R-:W3:Y:S02]  /*03d0*/  LDG.E R17, desc[UR4][R6.64+-0xc] ;  /* 0xfffff40406117981 */ /* 0x000ee4000c1e1900 */
[----:B---3--:R-:W-:-:S06]  /*03e0*/  IMAD.WIDE R16, R17, 0x4, R8 ;  /* 0x0000000411107825 */ /* 0x008fcc00078e0208 */
[----:B------:R-:W2:Y:S02]  /*03f0*/  LDG.E R16, desc[UR4][R16.64] ;  /* 0x0000000410107981 */ /* 0x000ea4000c1e1900 */
[----:B--2---:R-:W-:-:S05]  /*0400*/  IMAD.IADD R23, R21, 0x1, R16 ;  /* 0x0000000115177824 */ /* 0x004fca00078e0210 */
[----:B------:R2:W-:Y:S04]  /*0410*/  STG.E desc[UR4][R2.64+0x4], R23 ;  /* 0x0000041702007986 */ /* 0x0005e8000c101904 */
[----:B------:R-:W3:Y:S02]  /*0420*/  LDG.E R15, desc[UR4][R6.64+-0x8] ;  /* 0xfffff804060f7981 */ /* 0x000ee4000c1e1900 */
[----:B---3--:R-:W-:-:S06]  /*0430*/  IMAD.WIDE R14, R15, 0x4, R8 ;  /* 0x000000040f0e7825 */ /* 0x008fcc00078e0208 */
[----:B------:R-:W0:Y:S02]  /*0440*/  LDG.E R14, desc[UR4][R14.64] ;  /* 0x000000040e0e7981 */ /* 0x000e24000c1e1900 */
[----:B0-----:R-:W-:-:S05]  /*0450*/  IADD3 R19, PT, PT, R23, R14, RZ ;  /* 0x0000000e17137210 */ /* 0x001fca0007ffe0ff */
[----:B------:R0:W-:Y:S04]  /*0460*/  STG.E desc[UR4][R2.64+0x4], R19 ;  /* 0x0000041302007986 */ /* 0x0001e8000c101904 */
[----:B------:R-:W3:Y:S02]  /*0470*/  LDG.E R13, desc[UR4][R6.64+-0x4] ;  /* 0xfffffc04060d7981 */ /* 0x000ee4000c1e1900 */
[----:B---3--:R-:W-:-:S06]  /*0480*/  IMAD.WIDE R12, R13, 0x4, R8 ;  /* 0x000000040d0c7825 */ /* 0x008fcc00078e0208 */
[----:B------:R-:W1:Y:S02]  /*0490*/  LDG.E R12, desc[UR4][R12.64] ;  /* 0x000000040c0c7981 */ /* 0x000e64000c1e1900 */
[----:B-1----:R-:W-:-:S05]  /*04a0*/  IMAD.IADD R21, R19, 0x1, R12 ;  /* 0x0000000113157824 */ /* 0x002fca00078e020c */
[----:B------:R1:W-:Y:S04]  /*04b0*/  STG.E desc[UR4][R2.64+0x4], R21 ;  /* 0x0000041502007986 */ /* 0x0003e8000c101904 */
[----:B------:R-:W3:Y:S02]  /*04c0*/  LDG.E R17, desc[UR4][R6.64] ;  /* 0x0000000406117981 */ /* 0x000ee4000c1e1900 */
[----:B---3--:R-:W-:-:S06]  /*04d0*/  IMAD.WIDE R16, R17, 0x4, R8 ;  /* 0x0000000411107825 */ /* 0x008fcc00078e0208 */
[----:B------:R-:W2:Y:S02]  /*04e0*/  LDG.E R16, desc[UR4][R16.64] ;  /* 0x0000000410107981 */ /* 0x000ea4000c1e1900 */
[----:B--2---:R-:W-:-:S05]  /*04f0*/  IADD3 R23, PT, PT, R21, R16, RZ ;  /* 0x0000001015177210 */ /* 0x004fca0007ffe0ff */
        /* <DEDUP_REMOVED lines=15> */
[----:B------:R-:W-:Y:S04]  /*05f0*/  STG.E desc[UR4][R2.64+0x4], R23 ;  /* 0x0000041702007986 */ /* 0x000fe8000c101904 */
[----:B------:R-:W2:Y:S02]  /*0600*/  LDG.E R15, desc[UR4][R6.64+0x10] ;  /* 0x00001004060f7981 */ /* 0x000ea4000c1e1900 */
[----:B--2---:R-:W-:-:S06]  /*0610*/  IMAD.WIDE R14, R15, 0x4, R8 ;  /* 0x000000040f0e7825 */ /* 0x004fcc00078e0208 */
[----:B------:R-:W0:Y:S02]  /*0620*/  LDG.E R14, desc[UR4][R14.64] ;  /* 0x000000040e0e7981 */ /* 0x000e24000c1e1900 */
[----:B0-----:R-:W-:-:S05]  /*0630*/  IADD3 R19, PT, PT, R23, R14, RZ ;  /* 0x0000000e17137210 */ /* 0x001fca0007ffe0ff */
[----:B------:R0:W-:Y:S04]  /*0640*/  STG.E desc[UR4][R2.64+0x4], R19 ;  /* 0x0000041302007986 */ /* 0x0001e8000c101904 */
[----:B------:R-:W2:Y:S02]  /*0650*/  LDG.E R13, desc[UR4][R6.64+0x14] ;  /* 0x00001404060d7981 */ /* 0x000ea4000c1e1900 */
[----:B--2---:R-:W-:-:S06]  /*0660*/  IMAD.WIDE R12, R13, 0x4, R8 ;  /* 0x000000040d0c7825 */ /* 0x004fcc00078e0208 */
[----:B------:R-:W1:Y:S02]  /*0670*/  LDG.E R12, desc[UR4][R12.64] ;  /* 0x000000040c0c7981 */ /* 0x000e64000c1e1900 */
[----:B-1----:R-:W-:-:S05]  /*0680*/  IMAD.IADD R21, R19, 0x1, R12 ;  /* 0x0000000113157824 */ /* 0x002fca00078e020c */
[----:B------:R1:W-:Y:S04]  /*0690*/  STG.E desc[UR4][R2.64+0x4], R21 ;  /* 0x0000041502007986 */ /* 0x0003e8000c101904 */
[----:B------:R-:W2:Y:S02]  /*06a0*/  LDG.E R17, desc[UR4][R6.64+0x18] ;  /* 0x0000180406117981 */ /* 0x000ea4000c1e1900 */
[----:B--2---:R-:W-:-:S06]  /*06b0*/  IMAD.WIDE R16, R17, 0x4, R8 ;  /* 0x0000000411107825 */ /* 0x004fcc00078e0208 */
[----:B------:R-:W2:Y:S02]  /*06c0*/  LDG.E R16, desc[UR4][R16.64] ;  /* 0x0000000410107981 */ /* 0x000ea4000c1e1900 */
[----:B--2---:R-:W-:-:S05]  /*06d0*/  IADD3 R15, PT, PT, R21, R16, RZ ;  /* 0x00000010150f7210 */ /* 0x004fca0007ffe0ff */
[----:B------:R1:W-:Y:S04]  /*06e0*/  STG.E desc[UR4][R2.64+0x4], R15 ;  /* 0x0000040f02007986 */ /* 0x0003e8000c101904 */
[----:B0-----:R-:W2:Y:S01]  /*06f0*/  LDG.E R19, desc[UR4][R6.64+0x1c] ;  /* 0x00001c0406137981 */ /* 0x001ea2000c1e1900 */
[----:B------:R-:W-:Y:S01]  /*0700*/  IADD3 R10, PT, PT, R10, 0x10, RZ ;  /* 0x000000100a0a7810 */ /* 0x000fe20007ffe0ff */
[----:B--2---:R-:W-:-:S06]  /*0710*/  IMAD.WIDE R8, R19, 0x4, R8 ;  /* 0x0000000413087825 */ /* 0x004fcc00078e0208 */
[----:B------:R-:W2:Y:S01]  /*0720*/  LDG.E R8, desc[UR4][R8.64] ;  /* 0x0000000408087981 */ /* 0x000ea2000c1e1900 */
[----:B------:R-:W-:Y:S02]  /*0730*/  ISETP.NE.AND P1, PT, R10, RZ, PT ;  /* 0x000000ff0a00720c */ /* 0x000fe40003f25270 */
[----:B------:R-:W-:-:S05]  /*0740*/  IADD3 R6, P2, PT, R6, 0x40, RZ ;  /* 0x0000004006067810 */ /* 0x000fca0007f5e0ff */
[----:B------:R-:W-:Y:S02]  /*0750*/  IMAD.X R7, RZ, RZ, R7, P2 ;  /* 0x000000ffff077224 */ /* 0x000fe400010e0607 */
[----:B--2---:R-:W-:-:S05]  /*0760*/  IMAD.IADD R13, R15, 0x1, R8 ;  /* 0x000000010f0d7824 */ /* 0x004fca00078e0208 */
[----:B------:R1:W-:Y:S01]  /*0770*/  STG.E desc[UR4][R2.64+0x4], R13 ;  /* 0x0000040d02007986 */ /* 0x0003e2000c101904 */
[----:B------:R-:W-:Y:S05]  /*0780*/  @P1 BRA `(.L_x_1) ;  /* 0xfffffff800a81947 */ /* 0x000fea000383ffff */
.L_x_0:
[----:B------:R-:W-:Y:S05]  /*0790*/  @!P0 EXIT ;  /* 0x000000000000894d */ /* 0x000fea0003800000 */
[----:B------:R-:W-:Y:S02]  /*07a0*/  ISETP.GE.U32.AND P1, PT, R11, 0x8, PT ;  /* 0x000000080b00780c */ /* 0x000fe40003f26070 */
[----:B------:R-:W-:-:S04]  /*07b0*/  LOP3.LUT R16, R4, 0x7, RZ, 0xc0, !PT ;  /* 0x0000000704107812 */ /* 0x000fc800078ec0ff */
[----:B------:R-:W-:-:S07]  /*07c0*/  ISETP.NE.AND P0, PT, R16, RZ, PT ;  /* 0x000000ff1000720c */ /* 0x000fce0003f05270 */
[----:B------:R-:W-:Y:S06]  /*07d0*/  @!P1 BRA `(.L_x_2) ;  /* 0x0000000000bc9947 */ /* 0x000fec0003800000 */
[----:B------:R-:W2:Y:S01]  /*07e0*/  LDCU.64 UR6, c[0x0][0x380] ;  /* 0x00007000ff0677ac */ /* 0x000ea20008000a00 */
[----:B0-----:R-:W-:-:S04]  /*07f0*/  IADD3 R7, P1, PT, R0, R5, RZ ;  /* 0x0000000500077210 */ /* 0x001fc80007f3e0ff */
[----:B------:R-:W-:Y:S02]  /*0800*/  IADD3.X R8, PT, PT, RZ, RZ, RZ, P1, !PT ;  /* 0x000000ffff087210 */ /* 0x000fe40000ffe4ff */
[----:B--2---:R-:W-:-:S04]  /*0810*/  LEA R6, P1, R7, UR6, 0x2 ;  /* 0x0000000607067c11 */ /* 0x004fc8000f8210ff */
[----:B------:R-:W-:Y:S02]  /*0820*/  LEA.HI.X R7, R7, UR7, R8, 0x2, P1 ;  /* 0x0000000707077c11 */ /* 0x000fe400088f1408 */
[----:B------:R-:W0:Y:S03]  /*0830*/  LDC.64 R8, c[0x0][0x398] ;  /* 0x0000e600ff087b82 */ /* 0x000e260000000a00 */
[----:B------:R-:W0:Y:S02]  /*0840*/  LDG.E R11, desc[UR4][R6.64] ;  /* 0x00000004060b7981 */ /* 0x000e24000c1e1900 */
[----:B0-----:R-:W-:-:S06]  /*0850*/  IMAD.WIDE R10, R11, 0x4, R8 ;  /* 0x000000040b0a7825 */ /* 0x001fcc00078e0208 */
[----:B------:R-:W2:Y:S02]  /*0860*/  LDG.E R10, desc[UR4][R10.64] ;  /* 0x000000040a0a7981 */ /* 0x000ea4000c1e1900 */
[----:B--2--5:R-:W-:-:S05]  /*0870*/  IMAD.IADD R17, R13, 0x1, R10 ;  /* 0x000000010d117824 */ /* 0x024fca00078e020a */
[----:B------:R0:W-:Y:S04]  /*0880*/  STG.E desc[UR4][R2.64+0x4], R17 ;  /* 0x0000041102007986 */ /* 0x0001e8000c101904 */
[----:B-1----:R-:W2:Y:S02]  /*0890*/  LDG.E R13, desc[UR4][R6.64+0x4] ;  /* 0x00000404060d7981 */ /* 0x002ea4000c1e1900 */
        /* <DEDUP_REMOVED lines=19> */
[----:B------:R-:W4:Y:S02]  /*09d0*/  LDG.E R15, desc[UR4][R6.64+0x14] ;  /* 0x00001404060f7981 */ /* 0x000f24000c1e1900 */
[----:B----4-:R-:W-:-:S06]  /*09e0*/  IMAD.WIDE R14, R15, 0x4, R8 ;  /* 0x000000040f0e7825 */ /* 0x010fcc00078e0208 */
[----:B------:R-:W2:Y:S02]  /*09f0*/  LDG.E R14, desc[UR4][R14.64] ;  /* 0x000000040e0e7981 */ /* 0x000ea4000c1e1900 */
[----:B--2---:R-:W-:-:S05]  /*0a00*/  IADD3 R21, PT, PT, R19, R14, RZ ;  /* 0x0000000e13157210 */ /* 0x004fca0007ffe0ff */
[----:B------:R3:W-:Y:S04]  /*0a10*/  STG.E desc[UR4][R2.64+0x4], R21 ;  /* 0x0000041502007986 */ /* 0x0007e8000c101904 */
[----:B------:R-:W2:Y:S02]  /*0a20*/  LDG.E R11, desc[UR4][R6.64+0x18] ;  /* 0x00001804060b7981 */ /* 0x000ea4000c1e1900 */
[----:B--2---:R-:W-:-:S06]  /*0a30*/  IMAD.WIDE R10, R11, 0x4, R8 ;  /* 0x000000040b0a7825 */ /* 0x004fcc00078e0208 */
[----:B------:R-:W0:Y:S02]  /*0a40*/  LDG.E R10, desc[UR4][R10.64] ;  /* 0x000000040a0a7981 */ /* 0x000e24000c1e1900 */
[----:B0-----:R-:W-:-:S05]  /*0a50*/  IMAD.IADD R17, R21, 0x1, R10 ;  /* 0x0000000115117824 */ /* 0x001fca00078e020a */
[----:B------:R3:W-:Y:S04]  /*0a60*/  STG.E desc[UR4][R2.64+0x4], R17 ;  /* 0x0000041102007986 */ /* 0x0007e8000c101904 */
[----:B------:R-:W2:Y:S02]  /*0a70*/  LDG.E R13, desc[UR4][R6.64+0x1c] ;  /* 0x00001c04060d7981 */ /* 0x000ea4000c1e1900 */
[----:B--2---:R-:W-:-:S06]  /*0a80*/  IMAD.WIDE R8, R13, 0x4, R8 ;  /* 0x000000040d087825 */ /* 0x004fcc00078e0208 */
[----:B------:R-:W2:Y:S01]  /*0a90*/  LDG.E R8, desc[UR4][R8.64] ;  /* 0x0000000408087981 */ /* 0x000ea2000c1e1900 */
[----:B------:R-:W-:Y:S01]  /*0aa0*/  VIADD R5, R5, 0x8 ;  /* 0x0000000805057836 */ /* 0x000fe20000000000 */
[----:B--2---:R-:W-:-:S05]  /*0ab0*/  IADD3 R13, PT, PT, R17, R8, RZ ;  /* 0x00000008110d7210 */ /* 0x004fca0007ffe0ff */
[----:B------:R3:W-:Y:S02]  /*0ac0*/  STG.E desc[UR4][R2.64+0x4], R13 ;  /* 0x0000040d02007986 */ /* 0x0007e4000c101904 */
.L_x_2:
        /* <DEDUP_REMOVED lines=13> */
[----:B------:R-:W3:Y:S02]  /*0ba0*/  LDG.E R10, desc[UR4][R10.64] ;  /* 0x000000040a0a7981 */ /* 0x000ee4000c1e1900 */
[----:B---3-5:R-:W-:-:S05]  /*0bb0*/  IMAD.IADD R17, R13, 0x1, R10 ;  /* 0x000000010d117824 */ /* 0x028fca00078e020a */
[----:B------:R0:W-:Y:S04]  /*0bc0*/  STG.E desc[UR4][R2.64+0x4], R17 ;  /* 0x0000041102007986 */ /* 0x0001e8000c101904 */
[----:B-1----:R-:W2:Y:S02]  /*0bd0*/  LDG.E R13, desc[UR4][R6.64+0x4] ;  /* 0x00000404060d7981 */ /* 0x002ea4000c1e1900 */
[----:B--2---:R-:W-:-:S06]  /*0be0*/  IMAD.WIDE R12, R13, 0x4, R8 ;  /* 0x000000040d0c7825 */ /* 0x004fcc00078e0208 */
[----:B------:R-:W2:Y:S02]  /*0bf0*/  LDG.E R12, desc[UR4][R12.64] ;  /* 0x000000040c0c7981 */ /* 0x000ea4000c1e1900 */
[----:B--2---:R-:W-:-:S05]  /*0c00*/  IADD3 R19, PT, PT, R17, R12, RZ ;  /* 0x0000000c11137210 */ /* 0x004fca0007ffe0ff */
[----:B------:R2:W-:Y:S04]  /*0c10*/  STG.E desc[UR4][R2.64+0x4], R19 ;  /* 0x0000041302007986 */ /* 0x0005e8000c101904 */
[----:B------:R-:W3:Y:S02]  /*0c20*/  LDG.E R15, desc[UR4][R6.64+0x8] ;  /* 0x00000804060f7981 */ /* 0x000ee4000c1e1900 */
[----:B---3--:R-:W-:-:S06]  /*0c30*/  IMAD.WIDE R14, R15, 0x4, R8 ;  /* 0x000000040f0e7825 */ /* 0x008fcc00078e0208 */
[----:B------:R-:W3:Y:S02]  /*0c40*/  LDG.E R14, desc[UR4][R14.64] ;  /* 0x000000040e0e7981 */ /* 0x000ee4000c1e1900 */
[----:B---3--:R-:W-:-:S05]  /*0c50*/  IMAD.IADD R11, R19, 0x1, R14 ;  /* 0x00000001130b7824 */ /* 0x008fca00078e020e */
[----:B------:R2:W-:Y:S04]  /*0c60*/  STG.E desc[UR4][R2.64+0x4], R11 ;  /* 0x0000040b02007986 */ /* 0x0005e8000c101904 */
[----:B0-----:R-:W3:Y:S02]  /*0c70*/  LDG.E R17, desc[UR4][R6.64+0xc] ;  /* 0x00000c0406117981 */ /* 0x001ee4000c1e1900 */
[----:B---3--:R-:W-:-:S06]  /*0c80*/  IMAD.WIDE R8, R17, 0x4, R8 ;  /* 0x0000000411087825 */ /* 0x008fcc00078e0208 */
[----:B------:R-:W3:Y:S01]  /*0c90*/  LDG.E R8, desc[UR4][R8.64] ;  /* 0x0000000408087981 */ /* 0x000ee2000c1e1900 */
[----:B------:R-:W-:Y:S01]  /*0ca0*/  VIADD R5, R5, 0x4 ;  /* 0x0000000405057836 */ /* 0x000fe20000000000 */
[----:B---3--:R-:W-:-:S05]  /*0cb0*/  IADD3 R13, PT, PT, R11, R8, RZ ;  /* 0x000000080b0d7210 */ /* 0x008fca0007ffe0ff */
[----:B------:R2:W-:Y:S02]  /*0cc0*/  STG.E desc[UR4][R2.64+0x4], R13 ;  /* 0x0000040d02007986 */ /* 0x0005e4000c101904 */
.L_x_3:
[----:B------:R-:W-:Y:S05]  /*0cd0*/  @!P0 EXIT ;  /* 0x000000000000894d */ /* 0x000fea0003800000 */
[----:B------:R-:W4:Y:S01]  /*0ce0*/  LDCU.64 UR6, c[0x0][0x380] ;  /* 0x00007000ff0677ac */ /* 0x000f220008000a00 */
[----:B0-----:R-:W0:Y:S01]  /*0cf0*/  LDC.64 R6, c[0x0][0x398] ;  /* 0x0000e600ff067b82 */ /* 0x001e220000000a00 */
[----:B------:R-:W-:Y:S01]  /*0d00*/  IADD3 R5, P0, PT, R0, R5, RZ ;  /* 0x0000000500057210 */ /* 0x000fe20007f1e0ff */
[----:B------:R-:W-:-:S03]  /*0d10*/  IMAD.MOV R0, RZ, RZ, -R4 ;  /* 0x000000ffff007224 */ /* 0x000fc600078e0a04 */
[----:B------:R-:W-:Y:S02]  /*0d20*/  IADD3.X R10, PT, PT, RZ, RZ, RZ, P0, !PT ;  /* 0x000000ffff0a7210 */ /* 0x000fe400007fe4ff */
[----:B----4-:R-:W-:-:S04]  /*0d30*/  LEA R8, P1, R5, UR6, 0x2 ;  /* 0x0000000605087c11 */ /* 0x010fc8000f8210ff */
[----:B------:R-:W-:-:S09]  /*0d40*/  LEA.HI.X R9, R5, UR7, R10, 0x2, P1 ;  /* 0x0000000705097c11 */ /* 0x000fd200088f140a */
.L_x_4:
[----:B------:R-:W0:Y:S01]  /*0d50*/  LDG.E R5, desc[UR4][R8.64] ;  /* 0x0000000408057981 */ /* 0x000e22000c1e1900 */
[----:B------:R-:W-:Y:S02]  /*0d60*/  VIADD R0, R0, 0x1 ;  /* 0x0000000100007836 */ /* 0x000fe40000000000 */
[----:B0-----:R-:W-:-:S06]  /*0d70*/  IMAD.WIDE R4, R5, 0x4, R6 ;  /* 0x0000000405047825 */ /* 0x001fcc00078e0206 */
[----:B------:R-:W1:Y:S01]  /*0d80*/  LDG.E R4, desc[UR4][R4.64] ;  /* 0x0000000404047981 */ /* 0x000e62000c1e1900 */
[----:B------:R-:W-:Y:S02]  /*0d90*/  ISETP.NE.AND P0, PT, R0, RZ, PT ;  /* 0x000000ff0000720c */ /* 0x000fe40003f05270 */
[----:B------:R-:W-:-:S04]  /*0da0*/  IADD3 R8, P1, PT, R8, 0x4, RZ ;  /* 0x0000000408087810 */ /* 0x000fc80007f3e0ff */
[----:B------:R-:W-:Y:S02]  /*0db0*/  IADD3.X R9, PT, PT, RZ, R9, RZ, P1, !PT ;  /* 0x00000009ff097210 */ /* 0x000fe40000ffe4ff */
[----:B-12345:R-:W-:-:S05]  /*0dc0*/  IADD3 R13, PT, PT, R4, R13, RZ ;  /* 0x0000000d040d7210 */ /* 0x03efca0007ffe0ff */
[----:B------:R4:W-:Y:S01]  /*0dd0*/  STG.E desc[UR4][R2.64+0x4], R13 ;  /* 0x0000040d02007986 */ /* 0x0009e2000c101904 */
[----:B------:R-:W-:Y:S05]  /*0de0*/  @P0 BRA `(.L_x_4) ;  /* 0xfffffffc00d80947 */ /* 0x000fea000383ffff */
[----:B------:R-:W-:Y:S05]  /*0df0*/  EXIT ;  /* 0x000000000000794d */ /* 0x000fea0003800000 */
.L_x_5:
[----:B------:R-:W-:-:S00]  /*0e00*/  BRA `(.L_x_5) ;  /* 0xfffffffc00fc7947 */ /* 0x000fc0000383ffff */
[----:B------:R-:W-:-:S00]  /*0e10*/  NOP ;  /* 0x0000000000007918 */ /* 0x000fc00000000000 */
        /* <DEDUP_REMOVED lines=14> */
.L_x_10:


//--------------------- .text._Z13countTresholdP6VertexPilii --------------------------
	.section	.text._Z13countTresholdP6VertexPilii,"ax",@progbits
	.align	128
        .global         _Z13countTresholdP6VertexPilii
        .type           _Z13countTresholdP6VertexPilii,@function
        .size           _Z13countTresholdP6VertexPilii,(.L_x_11 - _Z13countTresholdP6VertexPilii)
        .other          _Z13countTresholdP6VertexPilii,@"STO_CUDA_ENTRY STV_DEFAULT"
_Z13countTresholdP6VertexPilii:
.text._Z13countTresholdP6VertexPilii:
        /* <DEDUP_REMOVED lines=8> */
[----:B------:R-:W0:Y:S01]  /*0080*/  LDCU.64 UR6, c[0x0][0x380] ;  /* 0x00007000ff0677ac */ /* 0x000e220008000a00 */
[----:B------:R-:W1:Y:S01]  /*0090*/  LDCU.64 UR4, c[0x0][0x358] ;  /* 0x00006b00ff0477ac */ /* 0x000e620008000a00 */
[C---:B0-----:R-:W-:Y:S01]  /*00a0*/  LEA R2, P0, R0.reuse, UR6, 0x3 ;  /* 0x0000000600027c11 */ /* 0x041fe2000f8018ff */
[----:B------:R-:W0:Y:S03]  /*00b0*/  LDCU UR6, c[0x0][0x398] ;  /* 0x00007300ff0677ac */ /* 0x000e260008000800 */
[----:B------:R-:W-:-:S05]  /*00c0*/  LEA.HI.X R3, R0, UR7, RZ, 0x3, P0 ;  /* 0x0000000700037c11 */ /* 0x000fca00080f1cff */
[----:B-1----:R-:W0:Y:S02]  /*00d0*/  LDG.E R2, desc[UR4][R2.64+0x4] ;  /* 0x0000040402027981 */ /* 0x002e24000c1e1900 */
[----:B0-----:R-:W-:-:S13]  /*00e0*/  ISETP.NE.AND P0, PT, R2, UR6, PT ;  /* 0x0000000602007c0c */ /* 0x001fda000bf05270 */
[----:B------:R-:W-:Y:S05]  /*00f0*/  @P0 EXIT ;  /* 0x000000000000094d */ /* 0x000fea0003800000 */
[----:B------:R-:W0:Y:S01]  /*0100*/  S2R R0, SR_LANEID ;  /* 0x0000000000007919 */ /* 0x000e220000000000 */
[----:B------:R-:W1:Y:S01]  /*0110*/  LDC.64 R2, c[0x0][0x388] ;  /* 0x0000e200ff027b82 */ /* 0x000e620000000a00 */
[----:B------:R-:W-:Y:S02]  /*0120*/  VOTEU.ANY UR6, UPT, PT ;  /* 0x0000000000067886 */ /* 0x000fe400038e0100 */
[----:B------:R-:W-:Y:S02]  /*0130*/  UFLO.U32 UR7, UR6 ;  /* 0x00000006000772bd */ /* 0x000fe400080e0000 */
[----:B------:R-:W1:Y:S04]  /*0140*/  POPC R5, UR6 ;  /* 0x0000000600057d09 */ /* 0x000e680008000000 */
[----:B0-----:R-:W-:-:S13]  /*0150*/  ISETP.EQ.U32.AND P0, PT, R0, UR7, PT ;  /* 0x0000000700007c0c */ /* 0x001fda000bf02070 */
[----:B-1----:R-:W-:Y:S01]  /*0160*/  @P0 REDG.E.ADD.STRONG.GPU desc[UR4][R2.64], R5 ;  /* 0x000000050200098e */ /* 0x002fe2000c12e104 */
[----:B------:R-:W-:Y:S05]  /*0170*/  EXIT ;  /* 0x000000000000794d */ /* 0x000fea0003800000 */
.L_x_6:
        /* <DEDUP_REMOVED lines=16> */
.L_x_11:


//--------------------- .text._Z11ShardVertexP6VertexS0_lli --------------------------
	.section	.text._Z11ShardVertexP6VertexS0_lli,"ax",@progbits
	.align	128
        .global         _Z11ShardVertexP6VertexS0_lli
        .type           _Z11ShardVertexP6VertexS0_lli,@function
        .size           _Z11ShardVertexP6VertexS0_lli,(.L_x_12 - _Z11ShardVertexP6VertexS0_lli)
        .other          _Z11ShardVertexP6VertexS0_lli,@"STO_CUDA_ENTRY STV_DEFAULT"
_Z11ShardVertexP6VertexS0_lli:
.text._Z11ShardVertexP6VertexS0_lli:
        /* <DEDUP_REMOVED lines=8> */
[----:B------:R-:W0:Y:S01]  /*0080*/  LDCU UR6, c[0x0][0x3a0] ;  /* 0x00007400ff0677ac */ /* 0x000e220008000800 */
[----:B------:R-:W1:Y:S01]  /*0090*/  LDC.64 R6, c[0x0][0x390] ;  /* 0x0000e400ff067b82 */ /* 0x000e620000000a00 */
[----:B------:R-:W-:Y:S01]  /*00a0*/  IMAD.MOV.U32 R5, RZ, RZ, RZ ;  /* 0x000000ffff057224 */ /* 0x000fe200078e00ff */
[----:B------:R-:W2:Y:S01]  /*00b0*/  LDCU.128 UR8, c[0x0][0x380] ;  /* 0x00007000ff0877ac */ /* 0x000ea20008000c00 */
[----:B0-----:R-:W-:-:S06]  /*00c0*/  USHF.R.S32.HI UR4, URZ, 0x1f, UR6 ;  /* 0x0000001fff047899 */ /* 0x001fcc0008011406 */
[C---:B-1----:R-:W-:Y:S02]  /*00d0*/  IMAD R0, R6.reuse, UR4, RZ ;  /* 0x0000000406007c24 */ /* 0x042fe4000f8e02ff */
[----:B------:R-:W-:-:S03]  /*00e0*/  IMAD.WIDE.U32 R2, R6, UR6, R4 ;  /* 0x0000000606027c25 */ /* 0x000fc6000f8e0004 */
[----:B------:R-:W0:Y:S01]  /*00f0*/  LDCU.64 UR4, c[0x0][0x358] ;  /* 0x00006b00ff0477ac */ /* 0x000e220008000a00 */
[----:B------:R-:W-:Y:S01]  /*0100*/  IMAD R5, R7, UR6, R0 ;  /* 0x0000000607057c24 */ /* 0x000fe2000f8e0200 */
[----:B--2---:R-:W-:-:S03]  /*0110*/  LEA R6, P0, R2, UR10, 0x3 ;  /* 0x0000000a02067c11 */ /* 0x004fc6000f8018ff */
[----:B------:R-:W-:-:S05]  /*0120*/  IMAD.IADD R3, R3, 0x1, R5 ;  /* 0x0000000103037824 */ /* 0x000fca00078e0205 */
[----:B------:R-:W-:-:S06]  /*0130*/  LEA.HI.X R7, R2, UR11, R3, 0x3, P0 ;  /* 0x0000000b02077c11 */ /* 0x000fcc00080f1c03 */
[----:B0-----:R-:W2:Y:S01]  /*0140*/  LDG.E R7, desc[UR4][R6.64+0x4] ;  /* 0x0000040406077981 */ /* 0x001ea2000c1e1900 */
[----:B------:R-:W-:-:S04]  /*0150*/  LEA R2, P0, R4, UR8, 0x3 ;  /* 0x0000000804027c11 */ /* 0x000fc8000f8018ff */
[----:B------:R-:W-:-:S05]  /*0160*/  LEA.HI.X R3, R4, UR9, RZ, 0x3, P0 ;  /* 0x0000000904037c11 */ /* 0x000fca00080f1cff */
[----:B--2---:R-:W-:Y:S01]  /*0170*/  STG.E desc[UR4][R2.64+0x4], R7 ;  /* 0x0000040702007986 */ /* 0x004fe2000c101904 */
[----:B------:R-:W-:Y:S05]  /*0180*/  EXIT ;  /* 0x000000000000794d */ /* 0x000fea0003800000 */
.L_x_7:
        /* <DEDUP_REMOVED lines=15> */
.L_x_12:


//--------------------- .text._Z11countValuesPiS_l --------------------------
	.section	.text._Z11countValuesPiS_l,"ax",@progbits
	.align	128
        .global         _Z11countValuesPiS_l
        .type           _Z11countValuesPiS_l,@function
        .size           _Z11countValuesPiS_l,(.L_x_13 - _Z11countValuesPiS_l)
        .other          _Z11countValuesPiS_l,@"STO_CUDA_ENTRY STV_DEFAULT"
_Z11countValuesPiS_l:
.text._Z11countValuesPiS_l:
        /* <DEDUP_REMOVED lines=9> */
[----:B------:R-:W1:Y:S01]  /*0090*/  LDC.64 R2, c[0x0][0x388] ;  /* 0x0000e200ff027b82 */ /* 0x000e620000000a00 */
[----:B------:R-:W2:Y:S01]  /*00a0*/  LDCU.64 UR4, c[0x0][0x358] ;  /* 0x00006b00ff0477ac */ /* 0x000ea20008000a00 */
[----:B0-----:R-:W-:-:S04]  /*00b0*/  LEA R4, P0, R0, UR6, 0x2 ;  /* 0x0000000600047c11 */ /* 0x001fc8000f8010ff */
[----:B------:R-:W-:-:S06]  /*00c0*/  LEA.HI.X R5, R0, UR7, RZ, 0x2, P0 ;  /* 0x0000000700057c11 */ /* 0x000fcc00080f14ff */
[----:B--2---:R-:W1:Y:S01]  /*00d0*/  LDG.E R5, desc[UR4][R4.64] ;  /* 0x0000000404057981 */ /* 0x004e62000c1e1900 */
[----:B------:R-:W-:Y:S02]  /*00e0*/  IMAD.MOV.U32 R7, RZ, RZ, 0x1 ;  /* 0x00000001ff077424 */ /* 0x000fe400078e00ff */
[----:B-1----:R-:W-:-:S05]  /*00f0*/  IMAD.WIDE R2, R5, 0x4, R2 ;  /* 0x0000000405027825 */ /* 0x002fca00078e0202 */
[----:B------:R-:W-:Y:S01]  /*0100*/  REDG.E.ADD.STRONG.GPU desc[UR4][R2.64], R7 ;  /* 0x000000070200798e */ /* 0x000fe2000c12e104 */
[----:B------:R-:W-:Y:S05]  /*0110*/  EXIT ;  /* 0x000000000000794d */ /* 0x000fea0003800000 */
.L_x_8:
        /* <DEDUP_REMOVED lines=14> */
.L_x_13:


//--------------------- .text._Z11ShardVectorPiS_lli --------------------------
	.section	.text._Z11ShardVectorPiS_lli,"ax",@progbits
	.align	128
        .global         _Z11ShardVectorPiS_lli
        .type           _Z11ShardVectorPiS_lli,@function
        .size           _Z11ShardVectorPiS_lli,(.L_x_14 - _Z11ShardVectorPiS_lli)
        .other          _Z11ShardVectorPiS_lli,@"STO_CUDA_ENTRY STV_DEFAULT"
_Z11ShardVectorPiS_lli:
.text._Z11ShardVectorPiS_lli:
        /* <DEDUP_REMOVED lines=25> */
.L_x_9:
        /* <DEDUP_REMOVED lines=15> */
.L_x_14:


//--------------------- .nv.shared.reserved.0     --------------------------
	.section	.nv.shared.reserved.0,"aw",@nobits
	.weak		__nv_reservedSMEM_offset_0_alias
	.size		__nv_reservedSMEM_offset_0_alias, 0, 64
	.other		__nv_reservedSMEM_offset_0_alias,@"STO_CUDA_RESERVED_SHARED STV_DEFAULT"
__nv_reservedSMEM_offset_0_alias:
	.zero		0
	.zero		64


//--------------------- .nv.constant0._Z14calculateScorePiS_P9Untie_hubS_lii --------------------------
	.section	.nv.constant0._Z14calculateScorePiS_P9Untie_hubS_lii,"a",@progbits
	.sectionflags	@""
	.align	4
.nv.constant0._Z14calculateScorePiS_P9Untie_hubS_lii:
	.zero		944


//--------------------- .nv.constant0._Z13countTresholdP6VertexPilii --------------------------
	.section	.nv.constant0._Z13countTresholdP6VertexPilii,"a",@progbits
	.sectionflags	@""
	.align	4
.nv.constant0._Z13countTresholdP6VertexPilii:
	.zero		928


//--------------------- .nv.constant0._Z11ShardVertexP6VertexS0_lli --------------------------
	.section	.nv.constant0._Z11ShardVertexP6VertexS0_lli,"a",@progbits
	.sectionflags	@""
	.align	4
.nv.constant0._Z11ShardVertexP6VertexS0_lli:
	.zero		932


//--------------------- .nv.constant0._Z11countValuesPiS_l --------------------------
	.section	.nv.constant0._Z11countValuesPiS_l,"a",@progbits
	.sectionflags	@""
	.align	4
.nv.constant0._Z11countValuesPiS_l:
	.zero		920


//--------------------- .nv.constant0._Z11ShardVectorPiS_lli --------------------------
	.section	.nv.constant0._Z11ShardVectorPiS_lli,"a",@progbits
	.sectionflags	@""
	.align	4
.nv.constant0._Z11ShardVectorPiS_lli:
	.zero		932


//--------------------- SYMBOLS --------------------------

	.type		.nv.reservedSmem.offset0,@object
	.size		.nv.reservedSmem.offset0,0x4
